//
// Generated by NVIDIA NVVM Compiler
//
// Compiler Build ID: CL-36424714
// Cuda compilation tools, release 13.0, V13.0.88
// Based on NVVM 20.0.0
//

.version 9.0
.target sm_100
.address_size 64

	// .globl	_Z21random_playout_kernelPhiPiP17curandStateXORWOWh
.global .align 4 .b8 precalc_xorwow_matrix[102400];
.global .align 4 .b8 precalc_xorwow_offset_matrix[102400];
.global .align 4 .b8 mrg32k3aM1[2304];
.global .align 4 .b8 mrg32k3aM2[2304];
.global .align 4 .b8 mrg32k3aM1SubSeq[2016];
.global .align 4 .b8 mrg32k3aM2SubSeq[2016];
.global .align 4 .b8 mrg32k3aM1Seq[2304];
.global .align 4 .b8 mrg32k3aM2Seq[2304];
.const .align 8 .b8 __cr_lgamma_table[72];
.const .align 4 .b8 d_neighbors[5776];

.visible .entry _Z21random_playout_kernelPhiPiP17curandStateXORWOWh(
	.param .u64 .ptr .align 1 _Z21random_playout_kernelPhiPiP17curandStateXORWOWh_param_0,
	.param .u32 _Z21random_playout_kernelPhiPiP17curandStateXORWOWh_param_1,
	.param .u64 .ptr .align 1 _Z21random_playout_kernelPhiPiP17curandStateXORWOWh_param_2,
	.param .u64 .ptr .align 1 _Z21random_playout_kernelPhiPiP17curandStateXORWOWh_param_3,
	.param .u8 _Z21random_playout_kernelPhiPiP17curandStateXORWOWh_param_4
)
{
	.local .align 4 .b8 	__local_depot0[1808];
	.reg .b64 	%SP;
	.reg .b64 	%SPL;
	.reg .pred 	%p<21>;
	.reg .b16 	%rs<19>;
	.reg .b32 	%r<106>;
	.reg .b32 	%f<2>;
	.reg .b64 	%rd<39>;
	.reg .b64 	%fd<2>;

	mov.u64 	%SPL, __local_depot0;
	ld.param.u64 	%rd12, [_Z21random_playout_kernelPhiPiP17curandStateXORWOWh_param_0];
	ld.param.u32 	%r49, [_Z21random_playout_kernelPhiPiP17curandStateXORWOWh_param_1];
	ld.param.u64 	%rd14, [_Z21random_playout_kernelPhiPiP17curandStateXORWOWh_param_3];
	ld.param.u8 	%rs18, [_Z21random_playout_kernelPhiPiP17curandStateXORWOWh_param_4];
	add.u64 	%rd1, %SPL, 0;
	add.u64 	%rd2, %SPL, 364;
	mov.u32 	%r50, %ntid.x;
	mov.u32 	%r51, %ctaid.x;
	mov.u32 	%r52, %tid.x;
	mad.lo.s32 	%r1, %r50, %r51, %r52;
	setp.ge.s32 	%p1, %r1, %r49;
	@%p1 bra 	$L__BB0_22;
	mul.lo.s32 	%r2, %r1, 361;
	cvta.to.global.u64 	%rd3, %rd12;
	mov.b32 	%r83, 0;
$L__BB0_2:
	add.s32 	%r54, %r83, %r2;
	cvt.s64.s32 	%rd17, %r54;
	add.s64 	%rd4, %rd3, %rd17;
	ld.global.u8 	%rs4, [%rd4];
	cvt.u64.u32 	%rd18, %r83;
	add.s64 	%rd5, %rd1, %rd18;
	st.local.u8 	[%rd5], %rs4;
	setp.eq.s32 	%p2, %r83, 360;
	@%p2 bra 	$L__BB0_4;
	ld.global.u8 	%rs5, [%rd4+1];
	st.local.u8 	[%rd5+1], %rs5;
	ld.global.u8 	%rs6, [%rd4+2];
	st.local.u8 	[%rd5+2], %rs6;
	ld.global.u8 	%rs7, [%rd4+3];
	st.local.u8 	[%rd5+3], %rs7;
	add.s32 	%r83, %r83, 4;
	bra.uni 	$L__BB0_2;
$L__BB0_4:
	cvta.to.global.u64 	%rd19, %rd14;
	mul.wide.s32 	%rd20, %r1, 48;
	add.s64 	%rd6, %rd19, %rd20;
	ld.global.v2.u32 	{%r102, %r101}, [%rd6];
	ld.global.v2.u32 	{%r89, %r88}, [%rd6+8];
	ld.global.v2.u32 	{%r87, %r97}, [%rd6+16];
	ld.global.v2.u32 	{%r11, %r12}, [%rd6+24];
	ld.global.f32 	%f1, [%rd6+32];
	ld.global.f64 	%fd1, [%rd6+40];
	add.s64 	%rd38, %rd1, 1;
	mov.b32 	%r84, 0;
$L__BB0_5:
	mov.u32 	%r100, %r89;
	mov.u32 	%r89, %r88;
	mov.u32 	%r88, %r87;
	mov.u32 	%r87, %r97;
	mov.b32 	%r95, 0;
	mov.b32 	%r91, -360;
	mov.u64 	%rd37, %rd38;
$L__BB0_6:
	add.s32 	%r22, %r91, 363;
	ld.local.u8 	%rs8, [%rd37+-1];
	setp.ne.s16 	%p3, %rs8, 46;
	@%p3 bra 	$L__BB0_8;
	add.s32 	%r23, %r95, 1;
	mul.wide.s32 	%rd21, %r95, 4;
	add.s64 	%rd22, %rd2, %rd21;
	add.s32 	%r58, %r22, -3;
	st.local.u32 	[%rd22], %r58;
	mov.u32 	%r95, %r23;
$L__BB0_8:
	setp.eq.s32 	%p4, %r22, 363;
	@%p4 bra 	$L__BB0_16;
	ld.local.u8 	%rs9, [%rd37];
	setp.ne.s16 	%p5, %rs9, 46;
	@%p5 bra 	$L__BB0_11;
	add.s32 	%r25, %r95, 1;
	mul.wide.s32 	%rd23, %r95, 4;
	add.s64 	%rd24, %rd2, %rd23;
	add.s32 	%r59, %r22, -2;
	st.local.u32 	[%rd24], %r59;
	mov.u32 	%r95, %r25;
$L__BB0_11:
	ld.local.u8 	%rs10, [%rd37+1];
	setp.ne.s16 	%p6, %rs10, 46;
	@%p6 bra 	$L__BB0_13;
	add.s32 	%r60, %r22, -1;
	add.s32 	%r27, %r95, 1;
	mul.wide.s32 	%rd25, %r95, 4;
	add.s64 	%rd26, %rd2, %rd25;
	st.local.u32 	[%rd26], %r60;
	mov.u32 	%r95, %r27;
$L__BB0_13:
	ld.local.u8 	%rs11, [%rd37+2];
	setp.ne.s16 	%p7, %rs11, 46;
	@%p7 bra 	$L__BB0_15;
	add.s32 	%r29, %r95, 1;
	mul.wide.s32 	%rd27, %r95, 4;
	add.s64 	%rd28, %rd2, %rd27;
	st.local.u32 	[%rd28], %r22;
	mov.u32 	%r95, %r29;
$L__BB0_15:
	add.s32 	%r91, %r91, 4;
	add.s64 	%rd37, %rd37, 4;
	bra.uni 	$L__BB0_6;
$L__BB0_16:
	setp.eq.s32 	%p8, %r95, 0;
	mov.u32 	%r97, %r87;
	mov.u32 	%r98, %r88;
	mov.u32 	%r99, %r89;
	@%p8 bra 	$L__BB0_18;
	shr.u32 	%r61, %r101, 2;
	xor.b32  	%r62, %r61, %r101;
	shl.b32 	%r63, %r87, 4;
	shl.b32 	%r64, %r62, 1;
	xor.b32  	%r65, %r63, %r64;
	xor.b32  	%r66, %r65, %r87;
	xor.b32  	%r97, %r66, %r62;
	add.s32 	%r102, %r102, 362437;
	add.s32 	%r67, %r97, %r102;
	rem.u32 	%r68, %r67, %r95;
	mul.wide.s32 	%rd29, %r68, 4;
	add.s64 	%rd30, %rd2, %rd29;
	ld.local.s32 	%rd31, [%rd30];
	add.s64 	%rd32, %rd1, %rd31;
	st.local.u8 	[%rd32], %rs18;
	and.b16  	%rs12, %rs18, 255;
	setp.eq.s16 	%p9, %rs12, 88;
	setp.eq.s16 	%p10, %rs12, 79;
	selp.b16 	%rs13, 88, %rs18, %p10;
	selp.b16 	%rs18, 79, %rs13, %p9;
	add.s32 	%r84, %r84, 1;
	setp.ne.s32 	%p11, %r84, 722;
	mov.u32 	%r101, %r100;
	mov.u32 	%r98, %r87;
	mov.u32 	%r99, %r88;
	mov.u32 	%r100, %r89;
	@%p11 bra 	$L__BB0_5;
$L__BB0_18:
	mov.b32 	%r103, 0;
	mov.u32 	%r104, %r103;
	mov.u32 	%r105, %r103;
$L__BB0_19:
	ld.local.u8 	%rs14, [%rd38+-1];
	setp.eq.s16 	%p12, %rs14, 88;
	selp.u32 	%r70, 1, 0, %p12;
	add.s32 	%r44, %r105, %r70;
	setp.eq.s16 	%p13, %rs14, 79;
	selp.u32 	%r71, 1, 0, %p13;
	add.s32 	%r45, %r104, %r71;
	setp.eq.s32 	%p14, %r103, 360;
	@%p14 bra 	$L__BB0_21;
	ld.local.u8 	%rs15, [%rd38];
	setp.eq.s16 	%p15, %rs15, 88;
	selp.u32 	%r72, 1, 0, %p15;
	add.s32 	%r73, %r44, %r72;
	setp.eq.s16 	%p16, %rs15, 79;
	selp.u32 	%r74, 1, 0, %p16;
	add.s32 	%r75, %r45, %r74;
	ld.local.u8 	%rs16, [%rd38+1];
	setp.eq.s16 	%p17, %rs16, 88;
	selp.u32 	%r76, 1, 0, %p17;
	add.s32 	%r77, %r73, %r76;
	setp.eq.s16 	%p18, %rs16, 79;
	selp.u32 	%r78, 1, 0, %p18;
	add.s32 	%r79, %r75, %r78;
	ld.local.u8 	%rs17, [%rd38+2];
	setp.eq.s16 	%p19, %rs17, 88;
	selp.u32 	%r80, 1, 0, %p19;
	add.s32 	%r105, %r77, %r80;
	setp.eq.s16 	%p20, %rs17, 79;
	selp.u32 	%r81, 1, 0, %p20;
	add.s32 	%r104, %r79, %r81;
	add.s32 	%r103, %r103, 4;
	add.s64 	%rd38, %rd38, 4;
	bra.uni 	$L__BB0_19;
$L__BB0_21:
	ld.param.u64 	%rd36, [_Z21random_playout_kernelPhiPiP17curandStateXORWOWh_param_2];
	sub.s32 	%r82, %r44, %r45;
	cvta.to.global.u64 	%rd33, %rd36;
	mul.wide.s32 	%rd34, %r1, 4;
	add.s64 	%rd35, %rd33, %rd34;
	st.global.u32 	[%rd35], %r82;
	st.global.v2.u32 	[%rd6], {%r102, %r101};
	st.global.v2.u32 	[%rd6+8], {%r100, %r99};
	st.global.v2.u32 	[%rd6+16], {%r98, %r97};
	st.global.v2.u32 	[%rd6+24], {%r11, %r12};
	st.global.f32 	[%rd6+32], %f1;
	st.global.f64 	[%rd6+40], %fd1;
$L__BB0_22:
	ret;

}


// ===== COMPILED SASS (sm_100) =====

	.target	sm_100

	.elftype	@"ET_EXEC"


//--------------------- .note.nv.tkinfo           --------------------------
	.section	.note.nv.tkinfo,"",@"SHT_NOTE"
	.sectionflags	@"SHF_NOTE_NV_TKINFO"
	.tkinfo
        /*0018*/ 	.word	0x00000002
        /*0030*/ 	.string	""
        /*0030*/ 	.string	"ptxas"
        /*0030*/ 	.string	"Cuda compilation tools, release 13.0, V13.0.88"
        /*0030*/ 	.string	"Build cuda_13.0.r13.0/compiler.36424714_0"
        /*0030*/ 	.string	"-arch sm_100 -m 64 "



//--------------------- .note.nv.cuinfo           --------------------------
	.section	.note.nv.cuinfo,"",@"SHT_NOTE"
	.sectionflags	@"SHF_NOTE_NV_CUINFO"
        /*0018*/ 	.short	0x0002
        /*001a*/ 	.short	0x0064
        /*001c*/ 	.short	0x0082
	.zero		2


//--------------------- .nv.info                  --------------------------
	.section	.nv.info,"",@"SHT_CUDA_INFO"
	.align	4


	//----- nvinfo : EIATTR_REGCOUNT
	.align		4
        /*0000*/ 	.byte	0x04, 0x2f
        /*0002*/ 	.short	(.L_11 - .L_10)
	.align		4
.L_10:
        /*0004*/ 	.word	index@(_Z21random_playout_kernelPhiPiP17curandStateXORWOWh)
        /*0008*/ 	.word	0x00000020


	//----- nvinfo : EIATTR_FRAME_SIZE
	.align		4
.L_11:
        /*000c*/ 	.byte	0x04, 0x11
        /*000e*/ 	.short	(.L_13 - .L_12)
	.align		4
.L_12:
        /*0010*/ 	.word	index@(_Z21random_playout_kernelPhiPiP17curandStateXORWOWh)
        /*0014*/ 	.word	0x00000710


	//----- nvinfo : EIATTR_MIN_STACK_SIZE
	.align		4
.L_13:
        /*0018*/ 	.byte	0x04, 0x12
        /*001a*/ 	.short	(.L_15 - .L_14)
	.align		4
.L_14:
        /*001c*/ 	.word	index@(_Z21random_playout_kernelPhiPiP17curandStateXORWOWh)
        /*0020*/ 	.word	0x00000710
.L_15:


//--------------------- .nv.compat                --------------------------
	.section	.nv.compat,"",@"SHT_CUDA_COMPAT_INFO"
	.align	4
        /*0000*/ 	.byte	0x02, 0x09, 0x00, 0x00, 0x02, 0x02, 0x01, 0x00, 0x02, 0x05, 0x05, 0x00, 0x03, 0x07, 0x01, 0x01
        /*0010*/ 	.byte	0x02, 0x03, 0x00, 0x00, 0x02, 0x06, 0x01, 0x00, 0x04, 0x0b, 0x08, 0x00, 0x09, 0x00, 0x00, 0x00
        /*0020*/ 	.byte	0x00, 0x00, 0x00, 0x00


//--------------------- .nv.info._Z21random_playout_kernelPhiPiP17curandStateXORWOWh --------------------------
	.section	.nv.info._Z21random_playout_kernelPhiPiP17curandStateXORWOWh,"",@"SHT_CUDA_INFO"
	.sectionflags	@""
	.align	4


	//----- nvinfo : EIATTR_CUDA_API_VERSION
	.align		4
        /*0000*/ 	.byte	0x04, 0x37
        /*0002*/ 	.short	(.L_17 - .L_16)
.L_16:
        /*0004*/ 	.word	0x00000082


	//----- nvinfo : EIATTR_KPARAM_INFO
	.align		4
.L_17:
        /*0008*/ 	.byte	0x04, 0x17
        /*000a*/ 	.short	(.L_19 - .L_18)
.L_18:
        /*000c*/ 	.word	0x00000000
        /*0010*/ 	.short	0x0004
        /*0012*/ 	.short	0x0020
        /*0014*/ 	.byte	0x00, 0xf0, 0x05, 0x00


	//----- nvinfo : EIATTR_KPARAM_INFO
	.align		4
.L_19:
        /*0018*/ 	.byte	0x04, 0x17
        /*001a*/ 	.short	(.L_21 - .L_20)
.L_20:
        /*001c*/ 	.word	0x00000000
        /*0020*/ 	.short	0x0003
        /*0022*/ 	.short	0x0018
        /*0024*/ 	.byte	0x00, 0xf5, 0x21, 0x00


	//----- nvinfo : EIATTR_KPARAM_INFO
	.align		4
.L_21:
        /*0028*/ 	.byte	0x04, 0x17
        /*002a*/ 	.short	(.L_23 - .L_22)
.L_22:
        /*002c*/ 	.word	0x00000000
        /*0030*/ 	.short	0x0002
        /*0032*/ 	.short	0x0010
        /*0034*/ 	.byte	0x00, 0xf5, 0x21, 0x00


	//----- nvinfo : EIATTR_KPARAM_INFO
	.align		4
.L_23:
        /*0038*/ 	.byte	0x04, 0x17
        /*003a*/ 	.short	(.L_25 - .L_24)
.L_24:
        /*003c*/ 	.word	0x00000000
        /*0040*/ 	.short	0x0001
        /*0042*/ 	.short	0x0008
        /*0044*/ 	.byte	0x00, 0xf0, 0x11, 0x00


	//----- nvinfo : EIATTR_KPARAM_INFO
	.align		4
.L_25:
        /*0048*/ 	.byte	0x04, 0x17
        /*004a*/ 	.short	(.L_27 - .L_26)
.L_26:
        /*004c*/ 	.word	0x00000000
        /*0050*/ 	.short	0x0000
        /*0052*/ 	.short	0x0000
        /*0054*/ 	.byte	0x00, 0xf5, 0x21, 0x00


	//----- nvinfo : EIATTR_SPARSE_MMA_MASK
	.align		4
.L_27:
        /*0058*/ 	.byte	0x03, 0x50
        /*005a*/ 	.short	0x0000


	//----- nvinfo : EIATTR_MAXREG_COUNT
	.align		4
        /*005c*/ 	.byte	0x03, 0x1b
        /*005e*/ 	.short	0x00ff


	//----- nvinfo : EIATTR_MERCURY_ISA_VERSION
	.align		4
        /*0060*/ 	.byte	0x03, 0x5f
        /*0062*/ 	.short	0x0101


	//----- nvinfo : EIATTR_VRC_CTA_INIT_COUNT
	.align		4
        /*0064*/ 	.byte	0x02, 0x4a
	.zero		1
	.zero		1


	//----- nvinfo : EIATTR_EXIT_INSTR_OFFSETS
	.align		4
        /*0068*/ 	.byte	0x04, 0x1c
        /*006a*/ 	.short	(.L_29 - .L_28)


	//   ....[0]....
.L_28:
        /*006c*/ 	.word	0x00000080


	//   ....[1]....
        /*0070*/ 	.word	0x00002000


	//----- nvinfo : EIATTR_CRS_STACK_SIZE
	.align		4
.L_29:
        /*0074*/ 	.byte	0x04, 0x1e
        /*0076*/ 	.short	(.L_31 - .L_30)
.L_30:
        /*0078*/ 	.word	0x00000000


	//----- nvinfo : EIATTR_CBANK_PARAM_SIZE
	.align		4
.L_31:
        /*007c*/ 	.byte	0x03, 0x19
        /*007e*/ 	.short	0x0021


	//----- nvinfo : EIATTR_PARAM_CBANK
	.align		4
        /*0080*/ 	.byte	0x04, 0x0a
        /*0082*/ 	.short	(.L_33 - .L_32)
	.align		4
.L_32:
        /*0084*/ 	.word	index@(.nv.constant0._Z21random_playout_kernelPhiPiP17curandStateXORWOWh)
        /*0088*/ 	.short	0x0380
        /*008a*/ 	.short	0x0021


	//----- nvinfo : EIATTR_SW_WAR
	.align		4
.L_33:
        /*008c*/ 	.byte	0x04, 0x36
        /*008e*/ 	.short	(.L_35 - .L_34)
.L_34:
        /*0090*/ 	.word	0x00000008
.L_35:


//--------------------- .nv.callgraph             --------------------------
	.section	.nv.callgraph,"",@"SHT_CUDA_CALLGRAPH"
	.align	4
	.sectionentsize	8
	.align		4
        /*0000*/ 	.word	0x00000000
	.align		4
        /*0004*/ 	.word	0xffffffff
	.align		4
        /*0008*/ 	.word	0x00000000
	.align		4
        /*000c*/ 	.word	0xfffffffe
	.align		4
        /*0010*/ 	.word	0x00000000
	.align		4
        /*0014*/ 	.word	0xfffffffd
	.align		4
        /*0018*/ 	.word	0x00000000
	.align		4
        /*001c*/ 	.word	0xfffffffc


//--------------------- .nv.constant4             --------------------------
	.section	.nv.constant4,"a",@progbits
	.align	8
	.align		8
.nv.constant4:
        /*0000*/ 	.dword	precalc_xorwow_matrix
	.align		8
        /*0008*/ 	.dword	precalc_xorwow_offset_matrix
	.align		8
        /*0010*/ 	.dword	mrg32k3aM1
	.align		8
        /*0018*/ 	.dword	mrg32k3aM2
	.align		8
        /*0020*/ 	.dword	mrg32k3aM1SubSeq
	.align		8
        /*0028*/ 	.dword	mrg32k3aM2SubSeq
	.align		8
        /*0030*/ 	.dword	mrg32k3aM1Seq
	.align		8
        /*0038*/ 	.dword	mrg32k3aM2Seq


//--------------------- .nv.constant3             --------------------------
	.section	.nv.constant3,"a",@progbits
	.align	8
.nv.constant3:
	.type		__cr_lgamma_table,@object
	.size		__cr_lgamma_table,(d_neighbors - __cr_lgamma_table)
__cr_lgamma_table:
        /*0000*/ 	.byte	0x00, 0x00, 0x00, 0x00, 0x00, 0x00, 0x00, 0x00, 0x00, 0x00, 0x00, 0x00, 0x00, 0x00, 0x00, 0x00
        /*0010*/ 	.byte	0xef, 0x39, 0xfa, 0xfe, 0x42, 0x2e, 0xe6, 0x3f, 0x02, 0x20, 0x2a, 0xfa, 0x0b, 0xab, 0xfc, 0x3f
        /*0020*/ 	.byte	0xf9, 0x2c, 0x92, 0x7c, 0xa7, 0x6c, 0x09, 0x40, 0xc9, 0x79, 0x44, 0x3c, 0x64, 0x26, 0x13, 0x40
        /*0030*/ 	.byte	0xca, 0x01, 0xcf, 0x3a, 0x27, 0x51, 0x1a, 0x40, 0x30, 0xcc, 0x2d, 0xf3, 0xe1, 0x0c, 0x21, 0x40
        /*0040*/ 	.byte	0x0d, 0xb7, 0xfc, 0x82, 0x8e, 0x35, 0x25, 0x40
	.type		d_neighbors,@object
	.size		d_neighbors,(.L_9 - d_neighbors)
d_neighbors:
	.zero		5776
.L_9:


//--------------------- .text._Z21random_playout_kernelPhiPiP17curandStateXORWOWh --------------------------
	.section	.text._Z21random_playout_kernelPhiPiP17curandStateXORWOWh,"ax",@progbits
	.align	128
        .global         _Z21random_playout_kernelPhiPiP17curandStateXORWOWh
        .type           _Z21random_playout_kernelPhiPiP17curandStateXORWOWh,@function
        .size           _Z21random_playout_kernelPhiPiP17curandStateXORWOWh,(.L_x_8 - _Z21random_playout_kernelPhiPiP17curandStateXORWOWh)
        .other          _Z21random_playout_kernelPhiPiP17curandStateXORWOWh,@"STO_CUDA_ENTRY STV_DEFAULT"
_Z21random_playout_kernelPhiPiP17curandStateXORWOWh:
.text._Z21random_playout_kernelPhiPiP17curandStateXORWOWh:
[----:B------:R-:W0:Y:S01]  /*0000*/  LDC R1, c[0x0][0x37c] ;  /* 0x0000df00ff017b82 */ /* 0x000e220000000800 */
[----:B------:R-:W1:Y:S01]  /*0010*/  S2R R3, SR_CTAID.X ;  /* 0x0000000000037919 */ /* 0x000e620000002500 */
[----:B------:R-:W1:Y:S01]  /*0020*/  LDCU UR4, c[0x0][0x360] ;  /* 0x00006c00ff0477ac */ /* 0x000e620008000800 */
[----:B0-----:R-:W-:Y:S01]  /*0030*/  VIADD R1, R1, 0xfffff8f0 ;  /* 0xfffff8f001017836 */ /* 0x001fe20000000000 */
[----:B------:R-:W1:Y:S01]  /*0040*/  S2R R0, SR_TID.X ;  /* 0x0000000000007919 */ /* 0x000e620000002100 */
[----:B------:R-:W0:Y:S01]  /*0050*/  LDCU UR5, c[0x0][0x388] ;  /* 0x00007100ff0577ac */ /* 0x000e220008000800 */
[----:B-1----:R-:W-:-:S05]  /*0060*/  IMAD R3, R3, UR4, R0 ;  /* 0x0000000403037c24 */ /* 0x002fca000f8e0200 */
[----:B0-----:R-:W-:-:S13]  /*0070*/  ISETP.GE.AND P0, PT, R3, UR5, PT ;  /* 0x0000000503007c0c */ /* 0x001fda000bf06270 */
[----:B------:R-:W-:Y:S05]  /*0080*/  @P0 EXIT ;  /* 0x000000000000094d */ /* 0x000fea0003800000 */
[----:B------:R-:W0:Y:S01]  /*0090*/  LDCU.64 UR8, c[0x0][0x380] ;  /* 0x00007000ff0877ac */ /* 0x000e220008000a00 */
[----:B------:R-:W-:Y:S01]  /*00a0*/  IMAD R5, R3, 0x169, RZ ;  /* 0x0000016903057824 */ /* 0x000fe200078e02ff */
[----:B------:R-:W1:Y:S01]  /*00b0*/  LDCU.64 UR6, c[0x0][0x358] ;  /* 0x00006b00ff0677ac */ /* 0x000e620008000a00 */
[----:B------:R-:W2:Y:S03]  /*00c0*/  LDCU.U8 UR4, c[0x0][0x3a0] ;  /* 0x00007400ff0477ac */ /* 0x000ea60008000000 */
[----:B0-----:R-:W-:-:S04]  /*00d0*/  IADD3 R10, P0, PT, R5, UR8, RZ ;  /* 0x00000008050a7c10 */ /* 0x001fc8000ff1e0ff */
[----:B------:R-:W-:-:S05]  /*00e0*/  LEA.HI.X.SX32 R16, R5, UR9, 0x1, P0 ;  /* 0x0000000905107c11 */ /* 0x000fca00080f0eff */
[----:B------:R-:W-:-:S05]  /*00f0*/  IMAD.MOV.U32 R11, RZ, RZ, R16 ;  /* 0x000000ffff0b7224 */ /* 0x000fca00078e0010 */
[----:B-1----:R-:W3:Y:S01]  /*0100*/  LDG.E.U8 R2, desc[UR6][R10.64] ;  /* 0x000000060a027981 */ /* 0x002ee2000c1e1100 */
[----:B------:R-:W-:Y:S02]  /*0110*/  HFMA2 R4, -RZ, RZ, 0, 0 ;  /* 0x00000000ff047431 */ /* 0x000fe400000001ff */
[----:B--2---:R-:W-:Y:S02]  /*0120*/  IMAD.U32 R0, RZ, RZ, UR4 ;  /* 0x00000004ff007e24 */ /* 0x004fe4000f8e00ff */
[----:B------:R-:W-:Y:S01]  /*0130*/  IMAD.MOV.U32 R29, RZ, RZ, R1 ;  /* 0x000000ffff1d7224 */ /* 0x000fe200078e0001 */
[----:B---3--:R0:W-:Y:S06]  /*0140*/  STL.U8 [R1], R2 ;  /* 0x0000000201007387 */ /* 0x0081ec0000100000 */
.L_x_0:
[----:B-1----:R-:W-:Y:S02]  /*0150*/  IMAD.MOV.U32 R8, RZ, RZ, R10 ;  /* 0x000000ffff087224 */ /* 0x002fe400078e000a */
[----:B------:R-:W-:-:S05]  /*0160*/  IMAD.MOV.U32 R9, RZ, RZ, R16 ;  /* 0x000000ffff097224 */ /* 0x000fca00078e0010 */
[----:B------:R-:W2:Y:S01]  /*0170*/  LDG.E.U8 R14, desc[UR6][R8.64+0x1] ;  /* 0x00000106080e7981 */ /* 0x000ea2000c1e1100 */
[----:B------:R-:W-:-:S03]  /*0180*/  IADD3 R10, PT, PT, R4, 0x4, RZ ;  /* 0x00000004040a7810 */ /* 0x000fc60007ffe0ff */
[----:B------:R-:W3:Y:S02]  /*0190*/  LDG.E.U8 R27, desc[UR6][R8.64+0x3] ;  /* 0x00000306081b7981 */ /* 0x000ee4000c1e1100 */
[----:B0-----:R-:W-:Y:S02]  /*01a0*/  IMAD.IADD R2, R5, 0x1, R10 ;  /* 0x0000000105027824 */ /* 0x001fe400078e020a */
[----:B------:R0:W4:Y:S03]  /*01b0*/  LDG.E.U8 R11, desc[UR6][R8.64+0x2] ;  /* 0x00000206080b7981 */ /* 0x000126000c1e1100 */
[----:B------:R-:W-:-:S04]  /*01c0*/  IADD3 R24, P0, PT, R2, UR8, RZ ;  /* 0x0000000802187c10 */ /* 0x000fc8000ff1e0ff */
[----:B------:R-:W-:Y:S01]  /*01d0*/  LEA.HI.X.SX32 R25, R2, UR9, 0x1, P0 ;  /* 0x0000000902197c11 */ /* 0x000fe200080f0eff */
[----:B------:R-:W-:-:S04]  /*01e0*/  VIADD R6, R4, 0x8 ;  /* 0x0000000804067836 */ /* 0x000fc80000000000 */
[----:B------:R-:W5:Y:S04]  /*01f0*/  LDG.E.U8 R28, desc[UR6][R24.64] ;  /* 0x00000006181c7981 */ /* 0x000f68000c1e1100 */
[----:B------:R-:W5:Y:S04]  /*0200*/  LDG.E.U8 R7, desc[UR6][R24.64+0x1] ;  /* 0x0000010618077981 */ /* 0x000f68000c1e1100 */
[----:B------:R-:W5:Y:S04]  /*0210*/  LDG.E.U8 R17, desc[UR6][R24.64+0x2] ;  /* 0x0000020618117981 */ /* 0x000f68000c1e1100 */
[----:B------:R-:W5:Y:S01]  /*0220*/  LDG.E.U8 R18, desc[UR6][R24.64+0x3] ;  /* 0x0000030618127981 */ /* 0x000f62000c1e1100 */
[----:B------:R-:W-:-:S05]  /*0230*/  IMAD.IADD R2, R5, 0x1, R6 ;  /* 0x0000000105027824 */ /* 0x000fca00078e0206 */
[----:B------:R-:W-:-:S04]  /*0240*/  IADD3 R20, P0, PT, R2, UR8, RZ ;  /* 0x0000000802147c10 */ /* 0x000fc8000ff1e0ff */
[----:B------:R-:W-:-:S05]  /*0250*/  LEA.HI.X.SX32 R21, R2, UR9, 0x1, P0 ;  /* 0x0000000902157c11 */ /* 0x000fca00080f0eff */
[----:B------:R-:W5:Y:S04]  /*0260*/  LDG.E.U8 R19, desc[UR6][R20.64] ;  /* 0x0000000614137981 */ /* 0x000f68000c1e1100 */
[----:B------:R-:W5:Y:S04]  /*0270*/  LDG.E.U8 R16, desc[UR6][R20.64+0x1] ;  /* 0x0000010614107981 */ /* 0x000f68000c1e1100 */
[----:B------:R-:W5:Y:S04]  /*0280*/  LDG.E.U8 R9, desc[UR6][R20.64+0x2] ;  /* 0x0000020614097981 */ /* 0x000f68000c1e1100 */
[----:B------:R-:W5:Y:S01]  /*0290*/  LDG.E.U8 R22, desc[UR6][R20.64+0x3] ;  /* 0x0000030614167981 */ /* 0x000f62000c1e1100 */
[----:B------:R-:W-:-:S05]  /*02a0*/  IADD3 R2, PT, PT, R4, 0xc, RZ ;  /* 0x0000000c04027810 */ /* 0x000fca0007ffe0ff */
[----:B0-----:R-:W-:-:S05]  /*02b0*/  IMAD.IADD R8, R5, 0x1, R2 ;  /* 0x0000000105087824 */ /* 0x001fca00078e0202 */
[----:B------:R-:W-:-:S04]  /*02c0*/  IADD3 R12, P0, PT, R8, UR8, RZ ;  /* 0x00000008080c7c10 */ /* 0x000fc8000ff1e0ff */
[----:B------:R-:W-:Y:S01]  /*02d0*/  LEA.HI.X.SX32 R13, R8, UR9, 0x1, P0 ;  /* 0x00000009080d7c11 */ /* 0x000fe200080f0eff */
[----:B------:R-:W-:-:S04]  /*02e0*/  VIADD R8, R4, 0x10 ;  /* 0x0000001004087836 */ /* 0x000fc80000000000 */
[----:B------:R-:W-:Y:S01]  /*02f0*/  IMAD.IADD R15, R5, 0x1, R8 ;  /* 0x00000001050f7824 */ /* 0x000fe200078e0208 */
[----:B------:R-:W5:Y:S04]  /*0300*/  LDG.E.U8 R23, desc[UR6][R12.64] ;  /* 0x000000060c177981 */ /* 0x000f68000c1e1100 */
[----:B------:R-:W5:Y:S04]  /*0310*/  LDG.E.U8 R24, desc[UR6][R12.64+0x1] ;  /* 0x000001060c187981 */ /* 0x000f68000c1e1100 */
[----:B------:R-:W5:Y:S04]  /*0320*/  LDG.E.U8 R25, desc[UR6][R12.64+0x2] ;  /* 0x000002060c197981 */ /* 0x000f68000c1e1100 */
[----:B------:R0:W5:Y:S02]  /*0330*/  LDG.E.U8 R26, desc[UR6][R12.64+0x3] ;  /* 0x000003060c1a7981 */ /* 0x000164000c1e1100 */
[----:B0-----:R-:W-:-:S02]  /*0340*/  VIADD R12, R4, 0x14 ;  /* 0x00000014040c7836 */ /* 0x001fc40000000000 */
[----:B--2---:R0:W-:Y:S02]  /*0350*/  STL.U8 [R29+0x1], R14 ;  /* 0x0000010e1d007387 */ /* 0x0041e40000100000 */
[----:B0-----:R-:W-:-:S04]  /*0360*/  IADD3 R14, P0, PT, R15, UR8, RZ ;  /* 0x000000080f0e7c10 */ /* 0x001fc8000ff1e0ff */
[----:B------:R-:W-:Y:S01]  /*0370*/  LEA.HI.X.SX32 R15, R15, UR9, 0x1, P0 ;  /* 0x000000090f0f7c11 */ /* 0x000fe200080f0eff */
[----:B---3--:R0:W-:Y:S04]  /*0380*/  STL.U8 [R29+0x3], R27 ;  /* 0x0000031b1d007387 */ /* 0x0081e80000100000 */
[----:B----4-:R1:W-:Y:S04]  /*0390*/  STL.U8 [R29+0x2], R11 ;  /* 0x0000020b1d007387 */ /* 0x0103e80000100000 */
[----:B------:R-:W2:Y:S04]  /*03a0*/  LDG.E.U8 R21, desc[UR6][R14.64] ;  /* 0x000000060e157981 */ /* 0x000ea8000c1e1100 */
[----:B0-----:R-:W3:Y:S01]  /*03b0*/  LDG.E.U8 R27, desc[UR6][R14.64+0x2] ;  /* 0x000002060e1b7981 */ /* 0x001ee2000c1e1100 */
[----:B-1----:R-:W-:Y:S01]  /*03c0*/  IMAD.IADD R11, R5, 0x1, R12 ;  /* 0x00000001050b7824 */ /* 0x002fe200078e020c */
[----:B------:R-:W-:-:S02]  /*03d0*/  IADD3 R29, PT, PT, R1, R10, RZ ;  /* 0x0000000a011d7210 */ /* 0x000fc40007ffe0ff */
[----:B------:R-:W4:Y:S02]  /*03e0*/  LDG.E.U8 R20, desc[UR6][R14.64+0x1] ;  /* 0x000001060e147981 */ /* 0x000f24000c1e1100 */
[C---:B------:R-:W-:Y:S02]  /*03f0*/  IADD3 R10, P0, PT, R11.reuse, UR8, RZ ;  /* 0x000000080b0a7c10 */ /* 0x040fe4000ff1e0ff */
[----:B------:R-:W4:Y:S02]  /*0400*/  LDG.E.U8 R13, desc[UR6][R14.64+0x3] ;  /* 0x000003060e0d7981 */ /* 0x000f24000c1e1100 */
[----:B------:R-:W-:Y:S02]  /*0410*/  LEA.HI.X.SX32 R11, R11, UR9, 0x1, P0 ;  /* 0x000000090b0b7c11 */ /* 0x000fe400080f0eff */
[----:B-----5:R0:W-:Y:S04]  /*0420*/  STL.U8 [R29], R28 ;  /* 0x0000001c1d007387 */ /* 0x0201e80000100000 */
[----:B------:R-:W-:Y:S04]  /*0430*/  STL.U8 [R29+0x1], R7 ;  /* 0x000001071d007387 */ /* 0x000fe80000100000 */
[----:B------:R-:W-:Y:S04]  /*0440*/  STL.U8 [R29+0x2], R17 ;  /* 0x000002111d007387 */ /* 0x000fe80000100000 */
[----:B------:R1:W-:Y:S01]  /*0450*/  STL.U8 [R29+0x3], R18 ;  /* 0x000003121d007387 */ /* 0x0003e20000100000 */
[----:B0-----:R-:W-:-:S03]  /*0460*/  IADD3 R28, PT, PT, R4, 0x18, RZ ;  /* 0x00000018041c7810 */ /* 0x001fc60007ffe0ff */
[----:B------:R-:W5:Y:S04]  /*0470*/  LDG.E.U8 R14, desc[UR6][R10.64+0x1] ;  /* 0x000001060a0e7981 */ /* 0x000f68000c1e1100 */
[----:B------:R-:W5:Y:S04]  /*0480*/  LDG.E.U8 R15, desc[UR6][R10.64+0x2] ;  /* 0x000002060a0f7981 */ /* 0x000f68000c1e1100 */
[----:B-1----:R-:W5:Y:S04]  /*0490*/  LDG.E.U8 R29, desc[UR6][R10.64] ;  /* 0x000000060a1d7981 */ /* 0x002f68000c1e1100 */
[----:B------:R0:W5:Y:S01]  /*04a0*/  LDG.E.U8 R17, desc[UR6][R10.64+0x3] ;  /* 0x000003060a117981 */ /* 0x000162000c1e1100 */
[----:B------:R-:W-:-:S02]  /*04b0*/  IMAD.IADD R7, R5, 0x1, R28 ;  /* 0x0000000105077824 */ /* 0x000fc400078e021c */
[----:B0-----:R-:W-:-:S03]  /*04c0*/  IMAD.IADD R10, R1, 0x1, R6 ;  /* 0x00000001010a7824 */ /* 0x001fc600078e0206 */
[----:B------:R-:W-:-:S04]  /*04d0*/  IADD3 R6, P0, PT, R7, UR8, RZ ;  /* 0x0000000807067c10 */ /* 0x000fc8000ff1e0ff */
[----:B------:R-:W-:Y:S01]  /*04e0*/  LEA.HI.X.SX32 R7, R7, UR9, 0x1, P0 ;  /* 0x0000000907077c11 */ /* 0x000fe200080f0eff */
[----:B------:R-:W-:Y:S04]  /*04f0*/  STL.U8 [R10], R19 ;  /* 0x000000130a007387 */ /* 0x000fe80000100000 */
[----:B------:R0:W-:Y:S04]  /*0500*/  STL.U8 [R10+0x1], R16 ;  /* 0x000001100a007387 */ /* 0x0001e80000100000 */
[----:B------:R1:W-:Y:S04]  /*0510*/  STL.U8 [R10+0x2], R9 ;  /* 0x000002090a007387 */ /* 0x0003e80000100000 */
[----:B------:R-:W5:Y:S04]  /*0520*/  LDG.E.U8 R18, desc[UR6][R6.64] ;  /* 0x0000000606127981 */ /* 0x000f68000c1e1100 */
[----:B0-----:R-:W5:Y:S04]  /*0530*/  LDG.E.U8 R16, desc[UR6][R6.64+0x2] ;  /* 0x0000020606107981 */ /* 0x001f68000c1e1100 */
[----:B-1----:R-:W5:Y:S04]  /*0540*/  LDG.E.U8 R9, desc[UR6][R6.64+0x1] ;  /* 0x0000010606097981 */ /* 0x002f68000c1e1100 */
[----:B------:R0:W5:Y:S02]  /*0550*/  LDG.E.U8 R19, desc[UR6][R6.64+0x3] ;  /* 0x0000030606137981 */ /* 0x000164000c1e1100 */
[----:B0-----:R-:W-:-:S02]  /*0560*/  IMAD.IADD R6, R1, 0x1, R2 ;  /* 0x0000000101067824 */ /* 0x001fc400078e0202 */
[----:B------:R-:W-:Y:S01]  /*0570*/  VIADD R2, R4, 0x1c ;  /* 0x0000001c04027836 */ /* 0x000fe20000000000 */
[----:B------:R0:W-:Y:S04]  /*0580*/  STL.U8 [R10+0x3], R22 ;  /* 0x000003160a007387 */ /* 0x0001e80000100000 */
[----:B------:R-:W-:-:S04]  /*0590*/  IADD3 R11, PT, PT, R5, R2, RZ ;  /* 0x00000002050b7210 */ /* 0x000fc80007ffe0ff */
[----:B0-----:R-:W-:-:S04]  /*05a0*/  IADD3 R10, P0, PT, R11, UR8, RZ ;  /* 0x000000080b0a7c10 */ /* 0x001fc8000ff1e0ff */
[----:B------:R-:W-:-:S05]  /*05b0*/  LEA.HI.X.SX32 R11, R11, UR9, 0x1, P0 ;  /* 0x000000090b0b7c11 */ /* 0x000fca00080f0eff */
[----:B------:R-:W5:Y:S04]  /*05c0*/  LDG.E.U8 R22, desc[UR6][R10.64] ;  /* 0x000000060a167981 */ /* 0x000f68000c1e1100 */
[----:B------:R0:W-:Y:S04]  /*05d0*/  STL.U8 [R6], R23 ;  /* 0x0000001706007387 */ /* 0x0001e80000100000 */
[----:B------:R1:W-:Y:S04]  /*05e0*/  STL.U8 [R6+0x1], R24 ;  /* 0x0000011806007387 */ /* 0x0003e80000100000 */
[----:B------:R1:W-:Y:S04]  /*05f0*/  STL.U8 [R6+0x2], R25 ;  /* 0x0000021906007387 */ /* 0x0003e80000100000 */
[----:B0-----:R-:W5:Y:S04]  /*0600*/  LDG.E.U8 R23, desc[UR6][R10.64+0x2] ;  /* 0x000002060a177981 */ /* 0x001f68000c1e1100 */
[----:B-1----:R-:W5:Y:S04]  /*0610*/  LDG.E.U8 R24, desc[UR6][R10.64+0x1] ;  /* 0x000001060a187981 */ /* 0x002f68000c1e1100 */
[----:B------:R0:W5:Y:S04]  /*0620*/  LDG.E.U8 R25, desc[UR6][R10.64+0x3] ;  /* 0x000003060a197981 */ /* 0x000168000c1e1100 */
[----:B------:R1:W-:Y:S01]  /*0630*/  STL.U8 [R6+0x3], R26 ;  /* 0x0000031a06007387 */ /* 0x0003e20000100000 */
[----:B0-----:R-:W-:-:S02]  /*0640*/  IMAD.IADD R10, R1, 0x1, R8 ;  /* 0x00000001010a7824 */ /* 0x001fc400078e0208 */
[----:B------:R-:W-:-:S04]  /*0650*/  VIADD R8, R4, 0x20 ;  /* 0x0000002004087836 */ /* 0x000fc80000000000 */
[----:B------:R-:W-:-:S05]  /*0660*/  IMAD.IADD R7, R5, 0x1, R8 ;  /* 0x0000000105077824 */ /* 0x000fca00078e0208 */
[----:B-1----:R-:W-:-:S04]  /*0670*/  IADD3 R6, P0, PT, R7, UR8, RZ ;  /* 0x0000000807067c10 */ /* 0x002fc8000ff1e0ff */
[----:B------:R-:W-:-:S05]  /*0680*/  LEA.HI.X.SX32 R7, R7, UR9, 0x1, P0 ;  /* 0x0000000907077c11 */ /* 0x000fca00080f0eff */
[----:B------:R-:W5:Y:S04]  /*0690*/  LDG.E.U8 R26, desc[UR6][R6.64] ;  /* 0x00000006061a7981 */ /* 0x000f68000c1e1100 */
[----:B---3--:R0:W-:Y:S02]  /*06a0*/  STL.U8 [R10+0x2], R27 ;  /* 0x0000021b0a007387 */ /* 0x0081e40000100000 */
[----:B0-----:R-:W-:Y:S01]  /*06b0*/  IADD3 R27, PT, PT, R1, R12, RZ ;  /* 0x0000000c011b7210 */ /* 0x001fe20007ffe0ff */
[----:B------:R-:W-:-:S04]  /*06c0*/  VIADD R12, R4, 0x24 ;  /* 0x00000024040c7836 */ /* 0x000fc80000000000 */
[----:B------:R-:W-:Y:S01]  /*06d0*/  IMAD.IADD R11, R5, 0x1, R12 ;  /* 0x00000001050b7824 */ /* 0x000fe200078e020c */
[----:B--2---:R0:W-:Y:S04]  /*06e0*/  STL.U8 [R10], R21 ;  /* 0x000000150a007387 */ /* 0x0041e80000100000 */
[----:B----4-:R1:W-:Y:S04]  /*06f0*/  STL.U8 [R10+0x1], R20 ;  /* 0x000001140a007387 */ /* 0x0103e80000100000 */
[----:B------:R2:W-:Y:S04]  /*0700*/  STL.U8 [R10+0x3], R13 ;  /* 0x0000030d0a007387 */ /* 0x0005e80000100000 */
[----:B0-----:R-:W3:Y:S04]  /*0710*/  LDG.E.U8 R21, desc[UR6][R6.64+0x3] ;  /* 0x0000030606157981 */ /* 0x001ee8000c1e1100 */
[----:B-1----:R-:W4:Y:S01]  /*0720*/  LDG.E.U8 R20, desc[UR6][R6.64+0x1] ;  /* 0x0000010606147981 */ /* 0x002f22000c1e1100 */
[----:B--2---:R-:W-:-:S03]  /*0730*/  IADD3 R10, P0, PT, R11, UR8, RZ ;  /* 0x000000080b0a7c10 */ /* 0x004fc6000ff1e0ff */
[----:B------:R-:W2:Y:S01]  /*0740*/  LDG.E.U8 R13, desc[UR6][R6.64+0x2] ;  /* 0x00000206060d7981 */ /* 0x000ea2000c1e1100 */
[----:B------:R-:W-:-:S03]  /*0750*/  LEA.HI.X.SX32 R11, R11, UR9, 0x1, P0 ;  /* 0x000000090b0b7c11 */ /* 0x000fc600080f0eff */
[----:B-----5:R-:W-:Y:S04]  /*0760*/  STL.U8 [R27], R29 ;  /* 0x0000001d1b007387 */ /* 0x020fe80000100000 */
[----:B------:R0:W-:Y:S04]  /*0770*/  STL.U8 [R27+0x1], R14 ;  /* 0x0000010e1b007387 */ /* 0x0001e80000100000 */
[----:B------:R1:W-:Y:S04]  /*0780*/  STL.U8 [R27+0x2], R15 ;  /* 0x0000020f1b007387 */ /* 0x0003e80000100000 */
[----:B------:R5:W-:Y:S04]  /*0790*/  STL.U8 [R27+0x3], R17 ;  /* 0x000003111b007387 */ /* 0x000be80000100000 */
[----:B0-----:R-:W2:Y:S04]  /*07a0*/  LDG.E.U8 R14, desc[UR6][R10.64] ;  /* 0x000000060a0e7981 */ /* 0x001ea8000c1e1100 */
[----:B-1----:R-:W2:Y:S04]  /*07b0*/  LDG.E.U8 R15, desc[UR6][R10.64+0x1] ;  /* 0x000001060a0f7981 */ /* 0x002ea8000c1e1100 */
[----:B-----5:R-:W5:Y:S04]  /*07c0*/  LDG.E.U8 R27, desc[UR6][R10.64+0x2] ;  /* 0x000002060a1b7981 */ /* 0x020f68000c1e1100 */
[----:B------:R0:W5:Y:S02]  /*07d0*/  LDG.E.U8 R17, desc[UR6][R10.64+0x3] ;  /* 0x000003060a117981 */ /* 0x000164000c1e1100 */
[----:B0-----:R-:W-:Y:S01]  /*07e0*/  IMAD.IADD R10, R1, 0x1, R28 ;  /* 0x00000001010a7824 */ /* 0x001fe200078e021c */
[----:B------:R-:W-:-:S05]  /*07f0*/  IADD3 R28, PT, PT, R4, 0x28, RZ ;  /* 0x00000028041c7810 */ /* 0x000fca0007ffe0ff */
[----:B------:R-:W-:-:S05]  /*0800*/  IMAD.IADD R7, R5, 0x1, R28 ;  /* 0x0000000105077824 */ /* 0x000fca00078e021c */
        /* <DEDUP_REMOVED lines=14> */
[----:B------:R-:W-:Y:S01]  /*08f0*/  LEA.HI.X.SX32 R11, R11, UR9, 0x1, P0 ;  /* 0x000000090b0b7c11 */ /* 0x000fe200080f0eff */
[----:B------:R0:W-:Y:S04]  /*0900*/  STL.U8 [R6], R22 ;  /* 0x0000001606007387 */ /* 0x0001e80000100000 */
[----:B------:R-:W-:Y:S04]  /*0910*/  STL.U8 [R6+0x1], R24 ;  /* 0x0000011806007387 */ /* 0x000fe80000100000 */
[----:B------:R1:W-:Y:S04]  /*0920*/  STL.U8 [R6+0x2], R23 ;  /* 0x0000021706007387 */ /* 0x0003e80000100000 */
[----:B0-----:R-:W5:Y:S04]  /*0930*/  LDG.E.U8 R22, desc[UR6][R10.64+0x1] ;  /* 0x000001060a167981 */ /* 0x001f68000c1e1100 */
[----:B------:R-:W5:Y:S04]  /*0940*/  LDG.E.U8 R19, desc[UR6][R10.64] ;  /* 0x000000060a137981 */ /* 0x000f68000c1e1100 */
[----:B-1----:R-:W5:Y:S04]  /*0950*/  LDG.E.U8 R23, desc[UR6][R10.64+0x2] ;  /* 0x000002060a177981 */ /* 0x002f68000c1e1100 */
[----:B------:R0:W5:Y:S04]  /*0960*/  LDG.E.U8 R24, desc[UR6][R10.64+0x3] ;  /* 0x000003060a187981 */ /* 0x000168000c1e1100 */
[----:B------:R1:W-:Y:S01]  /*0970*/  STL.U8 [R6+0x3], R25 ;  /* 0x0000031906007387 */ /* 0x0003e20000100000 */
[----:B0-----:R-:W-:-:S02]  /*0980*/  IMAD.IADD R10, R1, 0x1, R8 ;  /* 0x00000001010a7824 */ /* 0x001fc400078e0208 */
[----:B------:R-:W-:-:S04]  /*0990*/  VIADD R8, R4, 0x30 ;  /* 0x0000003004087836 */ /* 0x000fc80000000000 */
[----:B------:R-:W-:Y:S01]  /*09a0*/  IMAD.IADD R7, R5, 0x1, R8 ;  /* 0x0000000105077824 */ /* 0x000fe200078e0208 */
[----:B------:R0:W-:Y:S04]  /*09b0*/  STL.U8 [R10], R26 ;  /* 0x0000001a0a007387 */ /* 0x0001e80000100000 */
[----:B-1----:R-:W-:Y:S02]  /*09c0*/  IADD3 R6, P0, PT, R7, UR8, RZ ;  /* 0x0000000807067c10 */ /* 0x002fe4000ff1e0ff */
[----:B0-----:R-:W-:Y:S01]  /*09d0*/  IADD3 R26, PT, PT, R1, R12, RZ ;  /* 0x0000000c011a7210 */ /* 0x001fe20007ffe0ff */
[----:B------:R-:W-:Y:S01]  /*09e0*/  VIADD R12, R4, 0x34 ;  /* 0x00000034040c7836 */ /* 0x000fe20000000000 */
[----:B------:R-:W-:-:S03]  /*09f0*/  LEA.HI.X.SX32 R7, R7, UR9, 0x1, P0 ;  /* 0x0000000907077c11 */ /* 0x000fc600080f0eff */
[----:B------:R-:W-:Y:S02]  /*0a00*/  IMAD.IADD R11, R5, 0x1, R12 ;  /* 0x00000001050b7824 */ /* 0x000fe400078e020c */
[----:B------:R-:W5:Y:S01]  /*0a10*/  LDG.E.U8 R25, desc[UR6][R6.64+0x1] ;  /* 0x0000010606197981 */ /* 0x000f62000c1e1100 */
[----:B------:R-:W-:-:S03]  /*0a20*/  IADD3 R2, PT, PT, R1, R2, RZ ;  /* 0x0000000201027210 */ /* 0x000fc60007ffe0ff */
[----:B---3--:R0:W-:Y:S04]  /*0a30*/  STL.U8 [R10+0x3], R21 ;  /* 0x000003150a007387 */ /* 0x0081e80000100000 */
[----:B----4-:R1:W-:Y:S04]  /*0a40*/  STL.U8 [R10+0x1], R20 ;  /* 0x000001140a007387 */ /* 0x0103e80000100000 */
[----:B--2---:R2:W-:Y:S04]  /*0a50*/  STL.U8 [R10+0x2], R13 ;  /* 0x0000020d0a007387 */ /* 0x0045e80000100000 */
[----:B0-----:R-:W3:Y:S04]  /*0a60*/  LDG.E.U8 R21, desc[UR6][R6.64+0x3] ;  /* 0x0000030606157981 */ /* 0x001ee8000c1e1100 */
[----:B-1----:R-:W4:Y:S01]  /*0a70*/  LDG.E.U8 R20, desc[UR6][R6.64+0x2] ;  /* 0x0000020606147981 */ /* 0x002f22000c1e1100 */
[----:B--2---:R-:W-:-:S03]  /*0a80*/  IADD3 R10, P0, PT, R11, UR8, RZ ;  /* 0x000000080b0a7c10 */ /* 0x004fc6000ff1e0ff */
[----:B------:R0:W2:Y:S01]  /*0a90*/  LDG.E.U8 R13, desc[UR6][R6.64] ;  /* 0x00000006060d7981 */ /* 0x0000a2000c1e1100 */
[----:B------:R-:W-:-:S03]  /*0aa0*/  LEA.HI.X.SX32 R11, R11, UR9, 0x1, P0 ;  /* 0x000000090b0b7c11 */ /* 0x000fc600080f0eff */
[----:B-----5:R1:W-:Y:S02]  /*0ab0*/  STL.U8 [R26+0x2], R27 ;  /* 0x0000021b1a007387 */ /* 0x0203e40000100000 */
[----:B-1----:R-:W-:Y:S01]  /*0ac0*/  IMAD.IADD R27, R1, 0x1, R28 ;  /* 0x00000001011b7824 */ /* 0x002fe200078e021c */
[C---:B------:R-:W-:Y:S01]  /*0ad0*/  IADD3 R28, PT, PT, R4.reuse, 0x38, RZ ;  /* 0x00000038041c7810 */ /* 0x040fe20007ffe0ff */
[----:B------:R-:W-:Y:S01]  /*0ae0*/  VIADD R4, R4, 0x3c ;  /* 0x0000003c04047836 */ /* 0x000fe20000000000 */
[----:B------:R1:W-:Y:S03]  /*0af0*/  STL.U8 [R26], R14 ;  /* 0x0000000e1a007387 */ /* 0x0003e60000100000 */
[----:B0-----:R-:W-:Y:S01]  /*0b00*/  IMAD.IADD R7, R5, 0x1, R28 ;  /* 0x0000000105077824 */ /* 0x001fe200078e021c */
[----:B------:R0:W-:Y:S04]  /*0b10*/  STL.U8 [R26+0x1], R15 ;  /* 0x0000010f1a007387 */ /* 0x0001e80000100000 */
[----:B------:R5:W-:Y:S01]  /*0b20*/  STL.U8 [R26+0x3], R17 ;  /* 0x000003111a007387 */ /* 0x000be20000100000 */
[----:B------:R-:W-:-:S03]  /*0b30*/  IADD3 R6, P0, PT, R7, UR8, RZ ;  /* 0x0000000807067c10 */ /* 0x000fc6000ff1e0ff */
[----:B-1----:R-:W2:Y:S01]  /*0b40*/  LDG.E.U8 R14, desc[UR6][R10.64+0x2] ;  /* 0x000002060a0e7981 */ /* 0x002ea2000c1e1100 */
[----:B------:R-:W-:-:S03]  /*0b50*/  LEA.HI.X.SX32 R7, R7, UR9, 0x1, P0 ;  /* 0x0000000907077c11 */ /* 0x000fc600080f0eff */
[----:B0-----:R-:W2:Y:S04]  /*0b60*/  LDG.E.U8 R15, desc[UR6][R10.64] ;  /* 0x000000060a0f7981 */ /* 0x001ea8000c1e1100 */
[----:B-----5:R-:W5:Y:S04]  /*0b70*/  LDG.E.U8 R26, desc[UR6][R10.64+0x1] ;  /* 0x000001060a1a7981 */ /* 0x020f68000c1e1100 */
[----:B------:R0:W5:Y:S04]  /*0b80*/  LDG.E.U8 R17, desc[UR6][R10.64+0x3] ;  /* 0x000003060a117981 */ /* 0x000168000c1e1100 */
[----:B------:R1:W-:Y:S04]  /*0b90*/  STL.U8 [R27], R29 ;  /* 0x0000001d1b007387 */ /* 0x0003e80000100000 */
[----:B------:R-:W-:Y:S04]  /*0ba0*/  STL.U8 [R27+0x2], R9 ;  /* 0x000002091b007387 */ /* 0x000fe80000100000 */
[----:B------:R0:W-:Y:S01]  /*0bb0*/  STL.U8 [R27+0x1], R16 ;  /* 0x000001101b007387 */ /* 0x0001e20000100000 */
[----:B-1----:R-:W-:-:S03]  /*0bc0*/  IMAD.IADD R29, R5, 0x1, R4 ;  /* 0x00000001051d7824 */ /* 0x002fc600078e0204 */
[----:B------:R1:W-:Y:S02]  /*0bd0*/  STL.U8 [R27+0x3], R18 ;  /* 0x000003121b007387 */ /* 0x0003e40000100000 */
[C---:B0-----:R-:W-:Y:S02]  /*0be0*/  IADD3 R10, P0, PT, R29.reuse, UR8, RZ ;  /* 0x000000081d0a7c10 */ /* 0x041fe4000ff1e0ff */
[----:B------:R-:W5:Y:S02]  /*0bf0*/  LDG.E.U8 R11, desc[UR6][R6.64] ;  /* 0x00000006060b7981 */ /* 0x000f64000c1e1100 */
[----:B------:R-:W-:Y:S02]  /*0c00*/  LEA.HI.X.SX32 R16, R29, UR9, 0x1, P0 ;  /* 0x000000091d107c11 */ /* 0x000fe400080f0eff */
[----:B------:R-:W5:Y:S04]  /*0c10*/  LDG.E.U8 R9, desc[UR6][R6.64+0x2] ;  /* 0x0000020606097981 */ /* 0x000f68000c1e1100 */
[----:B-1----:R-:W5:Y:S04]  /*0c20*/  LDG.E.U8 R27, desc[UR6][R6.64+0x1] ;  /* 0x00000106061b7981 */ /* 0x002f68000c1e1100 */
[----:B------:R0:W5:Y:S02]  /*0c30*/  LDG.E.U8 R18, desc[UR6][R6.64+0x3] ;  /* 0x0000030606127981 */ /* 0x000164000c1e1100 */
[----:B0-----:R-:W-:-:S02]  /*0c40*/  IMAD.MOV.U32 R6, RZ, RZ, R10 ;  /* 0x000000ffff067224 */ /* 0x001fc400078e000a */
[----:B------:R-:W-:Y:S01]  /*0c50*/  IMAD.MOV.U32 R7, RZ, RZ, R16 ;  /* 0x000000ffff077224 */ /* 0x000fe200078e0010 */
[----:B------:R0:W-:Y:S04]  /*0c60*/  STL.U8 [R2+0x1], R22 ;  /* 0x0000011602007387 */ /* 0x0001e80000100000 */
[----:B0-----:R-:W5:Y:S01]  /*0c70*/  LDG.E.U8 R22, desc[UR6][R6.64] ;  /* 0x0000000606167981 */ /* 0x001f62000c1e1100 */
[C---:B------:R-:W-:Y:S01]  /*0c80*/  IMAD.IADD R8, R1.reuse, 0x1, R8 ;  /* 0x0000000101087824 */ /* 0x040fe200078e0208 */
[C---:B------:R-:W-:Y:S01]  /*0c90*/  IADD3 R12, PT, PT, R1.reuse, R12, RZ ;  /* 0x0000000c010c7210 */ /* 0x040fe20007ffe0ff */
[C---:B------:R-:W-:Y:S01]  /*0ca0*/  IMAD.IADD R28, R1.reuse, 0x1, R28 ;  /* 0x00000001011c7824 */ /* 0x040fe200078e021c */
[----:B------:R1:W-:Y:S01]  /*0cb0*/  STL.U8 [R2], R19 ;  /* 0x0000001302007387 */ /* 0x0003e20000100000 */
[----:B------:R-:W-:-:S03]  /*0cc0*/  IMAD.IADD R29, R1, 0x1, R4 ;  /* 0x00000001011d7824 */ /* 0x000fc600078e0204 */
[----:B------:R1:W-:Y:S04]  /*0cd0*/  STL.U8 [R2+0x2], R23 ;  /* 0x0000021702007387 */ /* 0x0003e80000100000 */
[----:B------:R1:W-:Y:S01]  /*0ce0*/  STL.U8 [R2+0x3], R24 ;  /* 0x0000031802007387 */ /* 0x0003e20000100000 */
[----:B------:R-:W-:-:S03]  /*0cf0*/  ISETP.NE.AND P0, PT, R4, 0x168, PT ;  /* 0x000001680400780c */ /* 0x000fc60003f05270 */
[----:B------:R1:W-:Y:S04]  /*0d00*/  STL.U8 [R8+0x1], R25 ;  /* 0x0000011908007387 */ /* 0x0003e80000100000 */
[----:B---3--:R1:W-:Y:S04]  /*0d10*/  STL.U8 [R8+0x3], R21 ;  /* 0x0000031508007387 */ /* 0x0083e80000100000 */
[----:B----4-:R1:W-:Y:S04]  /*0d20*/  STL.U8 [R8+0x2], R20 ;  /* 0x0000021408007387 */ /* 0x0103e80000100000 */
[----:B--2---:R1:W-:Y:S04]  /*0d30*/  STL.U8 [R8], R13 ;  /* 0x0000000d08007387 */ /* 0x0043e80000100000 */
[----:B------:R1:W-:Y:S04]  /*0d40*/  STL.U8 [R12+0x2], R14 ;  /* 0x0000020e0c007387 */ /* 0x0003e80000100000 */
[----:B------:R1:W-:Y:S04]  /*0d50*/  STL.U8 [R12], R15 ;  /* 0x0000000f0c007387 */ /* 0x0003e80000100000 */
[----:B-----5:R1:W-:Y:S04]  /*0d60*/  STL.U8 [R12+0x1], R26 ;  /* 0x0000011a0c007387 */ /* 0x0203e80000100000 */
[----:B------:R1:W-:Y:S04]  /*0d70*/  STL.U8 [R12+0x3], R17 ;  /* 0x000003110c007387 */ /* 0x0003e80000100000 */
[----:B------:R1:W-:Y:S04]  /*0d80*/  STL.U8 [R28], R11 ;  /* 0x0000000b1c007387 */ /* 0x0003e80000100000 */
[----:B------:R1:W-:Y:S04]  /*0d90*/  STL.U8 [R28+0x2], R9 ;  /* 0x000002091c007387 */ /* 0x0003e80000100000 */
[----:B------:R1:W-:Y:S04]  /*0da0*/  STL.U8 [R28+0x1], R27 ;  /* 0x0000011b1c007387 */ /* 0x0003e80000100000 */
[----:B------:R1:W-:Y:S04]  /*0db0*/  STL.U8 [R28+0x3], R18 ;  /* 0x000003121c007387 */ /* 0x0003e80000100000 */
[----:B------:R1:W-:Y:S01]  /*0dc0*/  STL.U8 [R29], R22 ;  /* 0x000000161d007387 */ /* 0x0003e20000100000 */
[----:B------:R-:W-:Y:S05]  /*0dd0*/  @P0 BRA `(.L_x_0) ;  /* 0xfffffff000dc0947 */ /* 0x000fea000383ffff */
[----:B------:R-:W0:Y:S02]  /*0de0*/  LDC.64 R4, c[0x0][0x398] ;  /* 0x0000e600ff047b82 */ /* 0x000e240000000a00 */
[----:B0-----:R-:W-:-:S05]  /*0df0*/  IMAD.WIDE R4, R3, 0x30, R4 ;  /* 0x0000003003047825 */ /* 0x001fca00078e0204 */
[----:B-1----:R0:W5:Y:S04]  /*0e00*/  LDG.E R19, desc[UR6][R4.64+0x20] ;  /* 0x0000200604137981 */ /* 0x002168000c1e1900 */
[----:B------:R0:W5:Y:S04]  /*0e10*/  LDG.E.64 R6, desc[UR6][R4.64+0x28] ;  /* 0x0000280604067981 */ /* 0x000168000c1e1b00 */
[----:B------:R0:W5:Y:S04]  /*0e20*/  LDG.E.64 R8, desc[UR6][R4.64] ;  /* 0x0000000604087981 */ /* 0x000168000c1e1b00 */
[----:B------:R0:W5:Y:S04]  /*0e30*/  LDG.E.64 R16, desc[UR6][R4.64+0x8] ;  /* 0x0000080604107981 */ /* 0x000168000c1e1b00 */
[----:B------:R0:W5:Y:S04]  /*0e40*/  LDG.E.64 R10, desc[UR6][R4.64+0x10] ;  /* 0x00001006040a7981 */ /* 0x000168000c1e1b00 */
[----:B------:R0:W5:Y:S01]  /*0e50*/  LDG.E.64 R12, desc[UR6][R4.64+0x18] ;  /* 0x00001806040c7981 */ /* 0x000162000c1e1b00 */
[----:B------:R-:W-:Y:S01]  /*0e60*/  BSSY.RECONVERGENT B0, `(.L_x_1) ;  /* 0x000005b000007945 */ /* 0x000fe20003800200 */
[C---:B------:R-:W-:Y:S01]  /*0e70*/  VIADD R18, R1.reuse, 0x1 ;  /* 0x0000000101127836 */ /* 0x040fe20000000000 */
[----:B------:R-:W-:Y:S01]  /*0e80*/  MOV R22, RZ ;  /* 0x000000ff00167202 */ /* 0x000fe20000000f00 */
[----:B------:R-:W-:-:S07]  /*0e90*/  VIADD R23, R1, 0x16c ;  /* 0x0000016c01177836 */ /* 0x000fce0000000000 */
.L_x_5:
[----:B-----5:R-:W-:Y:S01]  /*0ea0*/  IMAD.MOV.U32 R14, RZ, RZ, R16 ;  /* 0x000000ffff0e7224 */ /* 0x020fe200078e0010 */
[----:B------:R-:W-:Y:S01]  /*0eb0*/  MOV R15, R18 ;  /* 0x00000012000f7202 */ /* 0x000fe20000000f00 */
[----:B------:R-:W-:Y:S02]  /*0ec0*/  IMAD.MOV.U32 R16, RZ, RZ, R17 ;  /* 0x000000ffff107224 */ /* 0x000fe400078e0011 */
[----:B------:R-:W-:Y:S01]  /*0ed0*/  IMAD.MOV.U32 R17, RZ, RZ, R10 ;  /* 0x000000ffff117224 */ /* 0x000fe200078e000a */
[----:B------:R-:W-:Y:S01]  /*0ee0*/  MOV R10, R11 ;  /* 0x0000000b000a7202 */ /* 0x000fe20000000f00 */
[----:B------:R-:W-:Y:S02]  /*0ef0*/  IMAD.MOV.U32 R24, RZ, RZ, RZ ;  /* 0x000000ffff187224 */ /* 0x000fe400078e00ff */
[----:B------:R-:W-:-:S07]  /*0f00*/  IMAD.MOV.U32 R2, RZ, RZ, -0x168 ;  /* 0xfffffe98ff027424 */ /* 0x000fce00078e00ff */
.L_x_3:
[----:B-1----:R-:W2:Y:S02]  /*0f10*/  LDL.U8 R11, [R15+-0x1] ;  /* 0xffffff000f0b7983 */ /* 0x002ea40000100000 */
[----:B--2---:R-:W-:Y:S01]  /*0f20*/  ISETP.NE.AND P0, PT, R11, 0x2e, PT ;  /* 0x0000002e0b00780c */ /* 0x004fe20003f05270 */
[----:B------:R-:W-:-:S05]  /*0f30*/  VIADD R11, R2, 0x16b ;  /* 0x0000016b020b7836 */ /* 0x000fca0000000000 */
[----:B------:R-:W-:-:S07]  /*0f40*/  ISETP.NE.AND P1, PT, R11, 0x16b, PT ;  /* 0x0000016b0b00780c */ /* 0x000fce0003f25270 */
[C---:B------:R-:W-:Y:S01]  /*0f50*/  @!P0 IMAD R21, R24.reuse, 0x4, R23 ;  /* 0x0000000418158824 */ /* 0x040fe200078e0217 */
[----:B------:R-:W-:Y:S01]  /*0f60*/  @!P0 IADD3 R20, PT, PT, R24, 0x1, RZ ;  /* 0x0000000118148810 */ /* 0x000fe20007ffe0ff */
[----:B------:R-:W-:-:S04]  /*0f70*/  @!P0 VIADD R26, R2, 0x168 ;  /* 0x00000168021a8836 */ /* 0x000fc80000000000 */
[----:B------:R-:W-:Y:S01]  /*0f80*/  @!P0 IMAD.MOV.U32 R24, RZ, RZ, R20 ;  /* 0x000000ffff188224 */ /* 0x000fe200078e0014 */
[----:B------:R1:W-:Y:S01]  /*0f90*/  @!P0 STL [R21], R26 ;  /* 0x0000001a15008387 */ /* 0x0003e20000100800 */
[----:B------:R-:W-:Y:S05]  /*0fa0*/  @!P1 BRA `(.L_x_2) ;  /* 0x00000000005c9947 */ /* 0x000fea0003800000 */
[----:B------:R-:W2:Y:S02]  /*0fb0*/  LDL.U8 R20, [R15] ;  /* 0x000000000f147983 */ /* 0x000ea40000100000 */
[----:B--2---:R-:W-:-:S13]  /*0fc0*/  ISETP.NE.AND P0, PT, R20, 0x2e, PT ;  /* 0x0000002e1400780c */ /* 0x004fda0003f05270 */
[----:B------:R-:W-:Y:S02]  /*0fd0*/  @!P0 IMAD R27, R24, 0x4, R23 ;  /* 0x00000004181b8824 */ /* 0x000fe400078e0217 */
[----:B------:R-:W-:-:S05]  /*0fe0*/  @!P0 VIADD R20, R2, 0x169 ;  /* 0x0000016902148836 */ /* 0x000fca0000000000 */
[----:B------:R2:W-:Y:S04]  /*0ff0*/  @!P0 STL [R27], R20 ;  /* 0x000000141b008387 */ /* 0x0005e80000100800 */
[----:B-1----:R-:W3:Y:S02]  /*1000*/  LDL.U8 R21, [R15+0x1] ;  /* 0x000001000f157983 */ /* 0x002ee40000100000 */
[----:B---3--:R-:W-:Y:S02]  /*1010*/  ISETP.NE.AND P1, PT, R21, 0x2e, PT ;  /* 0x0000002e1500780c */ /* 0x008fe40003f25270 */
[----:B------:R-:W-:-:S05]  /*1020*/  @!P0 IADD3 R21, PT, PT, R24, 0x1, RZ ;  /* 0x0000000118158810 */ /* 0x000fca0007ffe0ff */
[----:B------:R-:W-:-:S06]  /*1030*/  @!P0 IMAD.MOV.U32 R24, RZ, RZ, R21 ;  /* 0x000000ffff188224 */ /* 0x000fcc00078e0015 */
[----:B------:R-:W-:Y:S02]  /*1040*/  @!P1 VIADD R21, R2, 0x16a ;  /* 0x0000016a02159836 */ /* 0x000fe40000000000 */
[----:B------:R-:W-:-:S05]  /*1050*/  @!P1 IMAD R26, R24, 0x4, R23 ;  /* 0x00000004181a9824 */ /* 0x000fca00078e0217 */
[----:B------:R1:W-:Y:S04]  /*1060*/  @!P1 STL [R26], R21 ;  /* 0x000000151a009387 */ /* 0x0003e80000100800 */
[----:B------:R3:W4:Y:S01]  /*1070*/  LDL.U8 R25, [R15+0x2] ;  /* 0x000002000f197983 */ /* 0x0007220000100000 */
[----:B------:R-:W-:Y:S01]  /*1080*/  IADD3 R2, PT, PT, R2, 0x4, RZ ;  /* 0x0000000402027810 */ /* 0x000fe20007ffe0ff */
[----:B---3--:R-:W-:Y:S01]  /*1090*/  VIADD R15, R15, 0x4 ;  /* 0x000000040f0f7836 */ /* 0x008fe20000000000 */
[----:B----4-:R-:W-:Y:S02]  /*10a0*/  ISETP.NE.AND P0, PT, R25, 0x2e, PT ;  /* 0x0000002e1900780c */ /* 0x010fe40003f05270 */
[----:B------:R-:W-:-:S05]  /*10b0*/  @!P1 IADD3 R25, PT, PT, R24, 0x1, RZ ;  /* 0x0000000118199810 */ /* 0x000fca0007ffe0ff */
[----:B------:R-:W-:-:S06]  /*10c0*/  @!P1 IMAD.MOV.U32 R24, RZ, RZ, R25 ;  /* 0x000000ffff189224 */ /* 0x000fcc00078e0019 */
[C---:B------:R-:W-:Y:S02]  /*10d0*/  @!P0 IMAD R28, R24.reuse, 0x4, R23 ;  /* 0x00000004181c8824 */ /* 0x040fe400078e0217 */
[----:B--2---:R-:W-:-:S03]  /*10e0*/  @!P0 VIADD R20, R24, 0x1 ;  /* 0x0000000118148836 */ /* 0x004fc60000000000 */
[----:B------:R1:W-:Y:S01]  /*10f0*/  @!P0 STL [R28], R11 ;  /* 0x0000000b1c008387 */ /* 0x0003e20000100800 */
[----:B------:R-:W-:Y:S01]  /*1100*/  @!P0 IMAD.MOV.U32 R24, RZ, RZ, R20 ;  /* 0x000000ffff188224 */ /* 0x000fe200078e0014 */
[----:B------:R-:W-:Y:S06]  /*1110*/  BRA `(.L_x_3) ;  /* 0xfffffffc007c7947 */ /* 0x000fec000383ffff */
.L_x_2:
[----:B------:R-:W-:Y:S01]  /*1120*/  ISETP.NE.AND P0, PT, R24, RZ, PT ;  /* 0x000000ff1800720c */ /* 0x000fe20003f05270 */
[----:B------:R-:W-:Y:S01]  /*1130*/  IMAD.MOV.U32 R11, RZ, RZ, R10 ;  /* 0x000000ffff0b7224 */ /* 0x000fe200078e000a */
[----:B------:R-:W-:Y:S01]  /*1140*/  MOV R2, R17 ;  /* 0x0000001100027202 */ /* 0x000fe20000000f00 */
[----:B------:R-:W-:-:S10]  /*1150*/  IMAD.MOV.U32 R15, RZ, RZ, R16 ;  /* 0x000000ffff0f7224 */ /* 0x000fd400078e0010 */
[----:B------:R-:W-:Y:S05]  /*1160*/  @!P0 BRA `(.L_x_4) ;  /* 0x0000000000a88947 */ /* 0x000fea0003800000 */
[----:B------:R-:W2:Y:S01]  /*1170*/  I2F.U32.RP R15, R24 ;  /* 0x00000018000f7306 */ /* 0x000ea20000209000 */
[----:B------:R-:W-:Y:S01]  /*1180*/  SHF.R.U32.HI R2, RZ, 0x2, R9 ;  /* 0x00000002ff027819 */ /* 0x000fe20000011609 */
[----:B------:R-:W-:Y:S01]  /*1190*/  IMAD.MOV R25, RZ, RZ, -R24 ;  /* 0x000000ffff197224 */ /* 0x000fe200078e0a18 */
[----:B------:R-:W-:Y:S01]  /*11a0*/  ISETP.NE.U32.AND P1, PT, R24, RZ, PT ;  /* 0x000000ff1800720c */ /* 0x000fe20003f25070 */
[----:B------:R-:W-:Y:S01]  /*11b0*/  VIADD R8, R8, 0x587c5 ;  /* 0x000587c508087836 */ /* 0x000fe20000000000 */
[----:B------:R-:W-:Y:S02]  /*11c0*/  LOP3.LUT R2, R2, R9, RZ, 0x3c, !PT ;  /* 0x0000000902027212 */ /* 0x000fe400078e3cff */
[----:B------:R-:W-:-:S03]  /*11d0*/  SHF.L.U32 R9, R10, 0x4, RZ ;  /* 0x000000040a097819 */ /* 0x000fc600000006ff */
[----:B------:R-:W-:Y:S01]  /*11e0*/  IMAD.SHL.U32 R11, R2, 0x2, RZ ;  /* 0x00000002020b7824 */ /* 0x000fe200078e00ff */
[----:B--2---:R-:W2:Y:S04]  /*11f0*/  MUFU.RCP R15, R15 ;  /* 0x0000000f000f7308 */ /* 0x004ea80000001000 */
[----:B------:R-:W-:-:S04]  /*1200*/  LOP3.LUT R11, R10, R9, R11, 0x96, !PT ;  /* 0x000000090a0b7212 */ /* 0x000fc800078e960b */
[----:B------:R-:W-:Y:S01]  /*1210*/  LOP3.LUT R11, R11, R2, RZ, 0x3c, !PT ;  /* 0x000000020b0b7212 */ /* 0x000fe200078e3cff */
[----:B--2---:R-:W-:-:S04]  /*1220*/  VIADD R20, R15, 0xffffffe ;  /* 0x0ffffffe0f147836 */ /* 0x004fc80000000000 */
[----:B-1----:R1:W2:Y:S02]  /*1230*/  F2I.FTZ.U32.TRUNC.NTZ R21, R20 ;  /* 0x0000001400157305 */ /* 0x0022a4000021f000 */
[----:B-1----:R-:W-:Y:S02]  /*1240*/  IMAD.MOV.U32 R20, RZ, RZ, RZ ;  /* 0x000000ffff147224 */ /* 0x002fe400078e00ff */
[----:B--2---:R-:W-:-:S04]  /*1250*/  IMAD R9, R25, R21, RZ ;  /* 0x0000001519097224 */ /* 0x004fc800078e02ff */
[----:B------:R-:W-:Y:S01]  /*1260*/  IMAD.HI.U32 R20, R21, R9, R20 ;  /* 0x0000000915147227 */ /* 0x000fe200078e0014 */
[----:B------:R-:W-:-:S05]  /*1270*/  IADD3 R9, PT, PT, R11, R8, RZ ;  /* 0x000000080b097210 */ /* 0x000fca0007ffe0ff */
[----:B------:R-:W-:-:S04]  /*1280*/  IMAD.HI.U32 R20, R20, R9, RZ ;  /* 0x0000000914147227 */ /* 0x000fc800078e00ff */
[----:B------:R-:W-:-:S04]  /*1290*/  IMAD.MOV R20, RZ, RZ, -R20 ;  /* 0x000000ffff147224 */ /* 0x000fc800078e0a14 */
[----:B------:R-:W-:-:S05]  /*12a0*/  IMAD R9, R24, R20, R9 ;  /* 0x0000001418097224 */ /* 0x000fca00078e0209 */
[----:B------:R-:W-:-:S13]  /*12b0*/  ISETP.GE.U32.AND P0, PT, R9, R24, PT ;  /* 0x000000180900720c */ /* 0x000fda0003f06070 */
[----:B------:R-:W-:-:S05]  /*12c0*/  @P0 IMAD.IADD R9, R9, 0x1, -R24 ;  /* 0x0000000109090824 */ /* 0x000fca00078e0a18 */
[----:B------:R-:W-:-:S13]  /*12d0*/  ISETP.GE.U32.AND P0, PT, R9, R24, PT ;  /* 0x000000180900720c */ /* 0x000fda0003f06070 */
[----:B------:R-:W-:Y:S01]  /*12e0*/  @P0 IMAD.IADD R9, R9, 0x1, -R24 ;  /* 0x0000000109090824 */ /* 0x000fe200078e0a18 */
[----:B------:R-:W-:-:S04]  /*12f0*/  @!P1 LOP3.LUT R9, RZ, R24, RZ, 0x33, !PT ;  /* 0x00000018ff099212 */ /* 0x000fc800078e33ff */
[----:B------:R-:W-:-:S06]  /*1300*/  LEA R2, R9, R23, 0x2 ;  /* 0x0000001709027211 */ /* 0x000fcc00078e10ff */
[----:B------:R-:W2:Y:S01]  /*1310*/  LDL R2, [R2] ;  /* 0x0000000002027983 */ /* 0x000ea20000100800 */
[----:B------:R-:W-:Y:S01]  /*1320*/  LOP3.LUT R9, R0, 0xff, RZ, 0xc0, !PT ;  /* 0x000000ff00097812 */ /* 0x000fe200078ec0ff */
[----:B------:R-:W-:-:S03]  /*1330*/  VIADD R22, R22, 0x1 ;  /* 0x0000000116167836 */ /* 0x000fc60000000000 */
[C---:B------:R-:W-:Y:S02]  /*1340*/  ISETP.NE.AND P1, PT, R9.reuse, 0x4f, PT ;  /* 0x0000004f0900780c */ /* 0x040fe40003f25270 */
[----:B------:R-:W-:Y:S02]  /*1350*/  ISETP.NE.AND P0, PT, R9, 0x58, PT ;  /* 0x000000580900780c */ /* 0x000fe40003f05270 */
[----:B------:R-:W-:Y:S02]  /*1360*/  SEL R9, R0, 0x58, P1 ;  /* 0x0000005800097807 */ /* 0x000fe40000800000 */
[----:B------:R-:W-:Y:S02]  /*1370*/  ISETP.NE.AND P1, PT, R22, 0x2d2, PT ;  /* 0x000002d21600780c */ /* 0x000fe40003f25270 */
[----:B------:R-:W-:Y:S01]  /*1380*/  SEL R15, R9, 0x4f, P0 ;  /* 0x0000004f090f7807 */ /* 0x000fe20000000000 */
[----:B------:R-:W-:Y:S02]  /*1390*/  IMAD.MOV.U32 R9, RZ, RZ, R14 ;  /* 0x000000ffff097224 */ /* 0x000fe400078e000e */
[----:B--2---:R-:W-:-:S05]  /*13a0*/  IMAD.IADD R21, R1, 0x1, R2 ;  /* 0x0000000101157824 */ /* 0x004fca00078e0202 */
[----:B------:R1:W-:Y:S02]  /*13b0*/  STL.U8 [R21], R0 ;  /* 0x0000000015007387 */ /* 0x0003e40000100000 */
[----:B-1----:R-:W-:Y:S01]  /*13c0*/  PRMT R0, R15, 0x7610, R0 ;  /* 0x000076100f007816 */ /* 0x002fe20000000000 */
[----:B------:R-:W-:Y:S06]  /*13d0*/  @P1 BRA `(.L_x_5) ;  /* 0xfffffff800b01947 */ /* 0x000fec000383ffff */
[----:B------:R-:W-:Y:S01]  /*13e0*/  MOV R2, R10 ;  /* 0x0000000a00027202 */ /* 0x000fe20000000f00 */
[----:B------:R-:W-:Y:S02]  /*13f0*/  IMAD.MOV.U32 R15, RZ, RZ, R17 ;  /* 0x000000ffff0f7224 */ /* 0x000fe400078e0011 */
[----:B------:R-:W-:-:S07]  /*1400*/  IMAD.MOV.U32 R14, RZ, RZ, R16 ;  /* 0x000000ffff0e7224 */ /* 0x000fce00078e0010 */
.L_x_4:
[----:B------:R-:W-:Y:S05]  /*1410*/  BSYNC.RECONVERGENT B0 ;  /* 0x0000000000007941 */ /* 0x000fea0003800200 */
.L_x_1:
[----:B------:R-:W2:Y:S01]  /*1420*/  LDL.U8 R0, [R18+-0x1] ;  /* 0xffffff0012007983 */ /* 0x000ea20000100000 */
[----:B------:R-:W-:Y:S01]  /*1430*/  UMOV UR4, URZ ;  /* 0x000000ff00047c82 */ /* 0x000fe20008000000 */
[C---:B--2---:R-:W-:Y:S02]  /*1440*/  ISETP.NE.AND P0, PT, R0.reuse, 0x58, PT ;  /* 0x000000580000780c */ /* 0x044fe40003f05270 */
[----:B------:R-:W-:Y:S02]  /*1450*/  ISETP.NE.AND P1, PT, R0, 0x4f, PT ;  /* 0x0000004f0000780c */ /* 0x000fe40003f25270 */
[----:B------:R-:W-:Y:S02]  /*1460*/  SEL R20, RZ, 0x1, P0 ;  /* 0x00000001ff147807 */ /* 0x000fe40000000000 */
[----:B------:R-:W-:-:S09]  /*1470*/  SEL R17, RZ, 0x1, P1 ;  /* 0x00000001ff117807 */ /* 0x000fd20000800000 */
.L_x_6:
[----:B------:R-:W2:Y:S04]  /*1480*/  LDL.U8 R16, [R18] ;  /* 0x0000000012107983 */ /* 0x000ea80000100000 */
[----:B------:R-:W3:Y:S04]  /*1490*/  LDL.U8 R24, [R18+0x1] ;  /* 0x0000010012187983 */ /* 0x000ee80000100000 */
[----:B------:R-:W4:Y:S04]  /*14a0*/  LDL.U8 R25, [R18+0x2] ;  /* 0x0000020012197983 */ /* 0x000f280000100000 */
[----:B------:R-:W5:Y:S04]  /*14b0*/  LDL.U8 R22, [R18+0x3] ;  /* 0x0000030012167983 */ /* 0x000f680000100000 */
[----:B------:R-:W5:Y:S04]  /*14c0*/  LDL.U8 R0, [R18+0x4] ;  /* 0x0000040012007983 */ /* 0x000f680000100000 */
[----:B------:R-:W5:Y:S01]  /*14d0*/  LDL.U8 R10, [R18+0x5] ;  /* 0x00000500120a7983 */ /* 0x000f620000100000 */
[----:B-1----:R-:W-:Y:S01]  /*14e0*/  VIADD R21, R20, 0x1 ;  /* 0x0000000114157836 */ /* 0x002fe20000000000 */
[----:B------:R-:W-:-:S02]  /*14f0*/  IADD3 R23, PT, PT, R17, 0x1, RZ ;  /* 0x0000000111177810 */ /* 0x000fc40007ffe0ff */
[C---:B--2---:R-:W-:Y:S02]  /*1500*/  ISETP.NE.AND P1, PT, R16.reuse, 0x58, PT ;  /* 0x000000581000780c */ /* 0x044fe40003f25270 */
[----:B------:R-:W-:Y:S02]  /*1510*/  ISETP.NE.AND P2, PT, R16, 0x4f, PT ;  /* 0x0000004f1000780c */ /* 0x000fe40003f45270 */
[----:B------:R-:W2:Y:S01]  /*1520*/  LDL.U8 R16, [R18+0x6] ;  /* 0x0000060012107983 */ /* 0x000ea20000100000 */
[----:B---3--:R-:W-:-:S08]  /*1530*/  ISETP.NE.AND P0, PT, R24, 0x58, PT ;  /* 0x000000581800780c */ /* 0x008fd00003f05270 */
[----:B------:R-:W-:Y:S01]  /*1540*/  @P1 IMAD.MOV R21, RZ, RZ, R20 ;  /* 0x000000ffff151224 */ /* 0x000fe200078e0214 */
[----:B------:R-:W-:Y:S01]  /*1550*/  ISETP.NE.AND P1, PT, R24, 0x4f, PT ;  /* 0x0000004f1800780c */ /* 0x000fe20003f25270 */
[----:B------:R-:W-:Y:S01]  /*1560*/  @P2 IMAD.MOV R23, RZ, RZ, R17 ;  /* 0x000000ffff172224 */ /* 0x000fe200078e0211 */
[----:B------:R-:W3:Y:S04]  /*1570*/  LDL.U8 R20, [R18+0x8] ;  /* 0x0000080012147983 */ /* 0x000ee80000100000 */
[----:B------:R-:W3:Y:S01]  /*1580*/  LDL.U8 R17, [R18+0x7] ;  /* 0x0000070012117983 */ /* 0x000ee20000100000 */
[----:B----4-:R-:W-:Y:S01]  /*1590*/  ISETP.NE.AND P2, PT, R25, 0x58, PT ;  /* 0x000000581900780c */ /* 0x010fe20003f45270 */
[C---:B------:R-:W-:Y:S01]  /*15a0*/  VIADD R24, R21.reuse, 0x1 ;  /* 0x0000000115187836 */ /* 0x040fe20000000000 */
[----:B------:R-:W-:-:S02]  /*15b0*/  @P0 IADD3 R24, PT, PT, R21, RZ, RZ ;  /* 0x000000ff15180210 */ /* 0x000fc40007ffe0ff */
[----:B------:R-:W-:Y:S01]  /*15c0*/  ISETP.NE.AND P0, PT, R25, 0x4f, PT ;  /* 0x0000004f1900780c */ /* 0x000fe20003f05270 */
[----:B------:R-:W-:Y:S01]  /*15d0*/  VIADD R25, R23, 0x1 ;  /* 0x0000000117197836 */ /* 0x000fe20000000000 */
[----:B------:R-:W4:Y:S01]  /*15e0*/  LDL.U8 R21, [R18+0x9] ;  /* 0x0000090012157983 */ /* 0x000f220000100000 */
[----:B------:R-:W-:Y:S01]  /*15f0*/  @P1 IMAD.MOV R25, RZ, RZ, R23 ;  /* 0x000000ffff191224 */ /* 0x000fe200078e0217 */
[----:B-----5:R-:W-:Y:S01]  /*1600*/  ISETP.NE.AND P1, PT, R22, 0x58, PT ;  /* 0x000000581600780c */ /* 0x020fe20003f25270 */
[----:B------:R-:W-:-:S04]  /*1610*/  VIADD R23, R24, 0x1 ;  /* 0x0000000118177836 */ /* 0x000fc80000000000 */
[----:B------:R-:W-:Y:S02]  /*1620*/  @P2 IADD3 R23, PT, PT, R24, RZ, RZ ;  /* 0x000000ff18172210 */ /* 0x000fe40007ffe0ff */
[----:B------:R-:W-:Y:S02]  /*1630*/  ISETP.NE.AND P2, PT, R22, 0x4f, PT ;  /* 0x0000004f1600780c */ /* 0x000fe40003f45270 */
[----:B------:R-:W5:Y:S01]  /*1640*/  LDL.U8 R22, [R18+0xa] ;  /* 0x00000a0012167983 */ /* 0x000f620000100000 */
[----:B------:R-:W-:Y:S02]  /*1650*/  VIADD R24, R25, 0x1 ;  /* 0x0000000119187836 */ /* 0x000fe40000000000 */
[----:B------:R-:W-:Y:S02]  /*1660*/  @P0 IMAD.MOV R24, RZ, RZ, R25 ;  /* 0x000000ffff180224 */ /* 0x000fe400078e0219 */
[C---:B------:R-:W-:Y:S01]  /*1670*/  VIADD R25, R23.reuse, 0x1 ;  /* 0x0000000117197836 */ /* 0x040fe20000000000 */
[----:B------:R-:W-:-:S02]  /*1680*/  @P1 IADD3 R25, PT, PT, R23, RZ, RZ ;  /* 0x000000ff17191210 */ /* 0x000fc40007ffe0ff */
[----:B------:R-:W5:Y:S01]  /*1690*/  LDL.U8 R23, [R18+0xb] ;  /* 0x00000b0012177983 */ /* 0x000f620000100000 */
[----:B------:R-:W-:Y:S02]  /*16a0*/  VIADD R26, R24, 0x1 ;  /* 0x00000001181a7836 */ /* 0x000fe40000000000 */
[----:B------:R-:W-:Y:S02]  /*16b0*/  @P2 IMAD.MOV R26, RZ, RZ, R24 ;  /* 0x000000ffff1a2224 */ /* 0x000fe400078e0218 */
[----:B------:R-:W5:Y:S01]  /*16c0*/  LDL.U8 R24, [R18+0xc] ;  /* 0x00000c0012187983 */ /* 0x000f620000100000 */
[C---:B------:R-:W-:Y:S02]  /*16d0*/  ISETP.NE.AND P0, PT, R0.reuse, 0x58, PT ;  /* 0x000000580000780c */ /* 0x040fe40003f05270 */
[----:B------:R-:W-:Y:S02]  /*16e0*/  ISETP.NE.AND P1, PT, R0, 0x4f, PT ;  /* 0x0000004f0000780c */ /* 0x000fe40003f25270 */
[----:B------:R-:W5:Y:S01]  /*16f0*/  LDL.U8 R0, [R18+0xd] ;  /* 0x00000d0012007983 */ /* 0x000f620000100000 */
[----:B------:R-:W-:-:S08]  /*1700*/  VIADD R27, R25, 0x1 ;  /* 0x00000001191b7836 */ /* 0x000fd00000000000 */
[----:B------:R-:W-:Y:S01]  /*1710*/  @P0 IADD3 R27, PT, PT, R25, RZ, RZ ;  /* 0x000000ff191b0210 */ /* 0x000fe20007ffe0ff */
[----:B------:R-:W-:Y:S01]  /*1720*/  VIADD R25, R26, 0x1 ;  /* 0x000000011a197836 */ /* 0x000fe20000000000 */
[C---:B------:R-:W-:Y:S01]  /*1730*/  ISETP.NE.AND P0, PT, R10.reuse, 0x58, PT ;  /* 0x000000580a00780c */ /* 0x040fe20003f05270 */
[----:B------:R-:W-:Y:S01]  /*1740*/  @P1 IMAD.MOV R25, RZ, RZ, R26 ;  /* 0x000000ffff191224 */ /* 0x000fe200078e021a */
[----:B------:R-:W-:Y:S02]  /*1750*/  ISETP.NE.AND P1, PT, R10, 0x4f, PT ;  /* 0x0000004f0a00780c */ /* 0x000fe40003f25270 */
[----:B------:R-:W5:Y:S01]  /*1760*/  LDL.U8 R10, [R18+0xe] ;  /* 0x00000e00120a7983 */ /* 0x000f620000100000 */
[----:B------:R-:W-:-:S08]  /*1770*/  VIADD R26, R27, 0x1 ;  /* 0x000000011b1a7836 */ /* 0x000fd00000000000 */
[----:B------:R-:W-:Y:S02]  /*1780*/  @P0 IADD3 R26, PT, PT, R27, RZ, RZ ;  /* 0x000000ff1b1a0210 */ /* 0x000fe40007ffe0ff */
[C---:B--2---:R-:W-:Y:S02]  /*1790*/  ISETP.NE.AND P0, PT, R16.reuse, 0x58, PT ;  /* 0x000000581000780c */ /* 0x044fe40003f05270 */
[----:B------:R-:W-:Y:S01]  /*17a0*/  ISETP.NE.AND P2, PT, R16, 0x4f, PT ;  /* 0x0000004f1000780c */ /* 0x000fe20003f45270 */
[----:B------:R-:W-:Y:S02]  /*17b0*/  VIADD R16, R25, 0x1 ;  /* 0x0000000119107836 */ /* 0x000fe40000000000 */
[----:B------:R-:W-:Y:S02]  /*17c0*/  @P1 IMAD.MOV R16, RZ, RZ, R25 ;  /* 0x000000ffff101224 */ /* 0x000fe400078e0219 */
[----:B------:R-:W-:Y:S01]  /*17d0*/  VIADD R25, R26, 0x1 ;  /* 0x000000011a197836 */ /* 0x000fe20000000000 */
[----:B---3--:R-:W-:-:S05]  /*17e0*/  ISETP.NE.AND P3, PT, R17, 0x58, PT ;  /* 0x000000581100780c */ /* 0x008fca0003f65270 */
[----:B------:R-:W-:Y:S02]  /*17f0*/  @P0 IADD3 R25, PT, PT, R26, RZ, RZ ;  /* 0x000000ff1a190210 */ /* 0x000fe40007ffe0ff */
[----:B------:R-:W-:Y:S02]  /*1800*/  ISETP.NE.AND P0, PT, R17, 0x4f, PT ;  /* 0x0000004f1100780c */ /* 0x000fe40003f05270 */
[----:B------:R-:W-:Y:S01]  /*1810*/  ISETP.NE.AND P1, PT, R20, 0x58, PT ;  /* 0x000000581400780c */ /* 0x000fe20003f25270 */
[----:B------:R-:W-:Y:S02]  /*1820*/  VIADD R26, R16, 0x1 ;  /* 0x00000001101a7836 */ /* 0x000fe40000000000 */
[----:B------:R-:W-:Y:S02]  /*1830*/  @P2 IMAD.MOV R26, RZ, RZ, R16 ;  /* 0x000000ffff1a2224 */ /* 0x000fe400078e0210 */
[----:B------:R-:W-:Y:S01]  /*1840*/  VIADD R16, R25, 0x1 ;  /* 0x0000000119107836 */ /* 0x000fe20000000000 */
[----:B------:R-:W-:-:S02]  /*1850*/  ISETP.NE.AND P2, PT, R20, 0x4f, PT ;  /* 0x0000004f1400780c */ /* 0x000fc40003f45270 */
[----:B------:R-:W-:Y:S02]  /*1860*/  @P3 IADD3 R16, PT, PT, R25, RZ, RZ ;  /* 0x000000ff19103210 */ /* 0x000fe40007ffe0ff */
[----:B------:R-:W2:Y:S01]  /*1870*/  LDL.U8 R25, [R18+0xf] ;  /* 0x00000f0012197983 */ /* 0x000ea20000100000 */
[C---:B----4-:R-:W-:Y:S01]  /*1880*/  ISETP.NE.AND P3, PT, R21.reuse, 0x58, PT ;  /* 0x000000581500780c */ /* 0x050fe20003f65270 */
[----:B------:R-:W-:Y:S02]  /*1890*/  VIADD R27, R26, 0x1 ;  /* 0x000000011a1b7836 */ /* 0x000fe40000000000 */
[----:B------:R-:W-:Y:S01]  /*18a0*/  @P0 IMAD.MOV R27, RZ, RZ, R26 ;  /* 0x000000ffff1b0224 */ /* 0x000fe200078e021a */
[----:B------:R-:W-:Y:S01]  /*18b0*/  ISETP.NE.AND P0, PT, R21, 0x4f, PT ;  /* 0x0000004f1500780c */ /* 0x000fe20003f05270 */
[C---:B------:R-:W-:Y:S01]  /*18c0*/  VIADD R28, R16.reuse, 0x1 ;  /* 0x00000001101c7836 */ /* 0x040fe20000000000 */
[----:B------:R-:W-:Y:S02]  /*18d0*/  @P1 IADD3 R28, PT, PT, R16, RZ, RZ ;  /* 0x000000ff101c1210 */ /* 0x000fe40007ffe0ff */
[----:B-----5:R-:W-:Y:S01]  /*18e0*/  ISETP.NE.AND P1, PT, R22, 0x58, PT ;  /* 0x000000581600780c */ /* 0x020fe20003f25270 */
[----:B------:R-:W-:Y:S01]  /*18f0*/  VIADD R17, R27, 0x1 ;  /* 0x000000011b117836 */ /* 0x000fe20000000000 */
[----:B------:R-:W3:Y:S01]  /*1900*/  LDL.U8 R16, [R18+0x10] ;  /* 0x0000100012107983 */ /* 0x000ee20000100000 */
[----:B------:R-:W-:-:S02]  /*1910*/  VIADD R20, R28, 0x1 ;  /* 0x000000011c147836 */ /* 0x000fc40000000000 */
[----:B------:R-:W-:Y:S01]  /*1920*/  @P2 IMAD.MOV R17, RZ, RZ, R27 ;  /* 0x000000ffff112224 */ /* 0x000fe200078e021b */
[----:B------:R-:W-:Y:S02]  /*1930*/  @P3 IADD3 R20, PT, PT, R28, RZ, RZ ;  /* 0x000000ff1c143210 */ /* 0x000fe40007ffe0ff */
[----:B------:R-:W-:Y:S02]  /*1940*/  ISETP.NE.AND P2, PT, R23, 0x58, PT ;  /* 0x000000581700780c */ /* 0x000fe40003f45270 */
[----:B------:R-:W-:Y:S01]  /*1950*/  ISETP.NE.AND P3, PT, R22, 0x4f, PT ;  /* 0x0000004f1600780c */ /* 0x000fe20003f65270 */
[----:B------:R-:W-:Y:S02]  /*1960*/  VIADD R21, R17, 0x1 ;  /* 0x0000000111157836 */ /* 0x000fe40000000000 */
[----:B------:R-:W-:Y:S01]  /*1970*/  @P0 IMAD.MOV R21, RZ, RZ, R17 ;  /* 0x000000ffff150224 */ /* 0x000fe200078e0211 */
[----:B------:R-:W-:Y:S01]  /*1980*/  ISETP.NE.AND P0, PT, R24, 0x58, PT ;  /* 0x000000581800780c */ /* 0x000fe20003f05270 */
[C---:B------:R-:W-:Y:S01]  /*1990*/  VIADD R22, R20.reuse, 0x1 ;  /* 0x0000000114167836 */ /* 0x040fe20000000000 */
[----:B------:R-:W4:Y:S01]  /*19a0*/  LDL.U8 R17, [R18+0x11] ;  /* 0x0000110012117983 */ /* 0x000f220000100000 */
[----:B------:R-:W-:-:S02]  /*19b0*/  @P1 IADD3 R22, PT, PT, R20, RZ, RZ ;  /* 0x000000ff14161210 */ /* 0x000fc40007ffe0ff */
[----:B------:R-:W-:Y:S01]  /*19c0*/  ISETP.NE.AND P1, PT, R23, 0x4f, PT ;  /* 0x0000004f1700780c */ /* 0x000fe20003f25270 */
[----:B------:R-:W-:Y:S01]  /*19d0*/  VIADD R23, R21, 0x1 ;  /* 0x0000000115177836 */ /* 0x000fe20000000000 */
[----:B------:R-:W5:Y:S01]  /*19e0*/  LDL.U8 R20, [R18+0x12] ;  /* 0x0000120012147983 */ /* 0x000f620000100000 */
[C---:B------:R-:W-:Y:S01]  /*19f0*/  VIADD R26, R22.reuse, 0x1 ;  /* 0x00000001161a7836 */ /* 0x040fe20000000000 */
[----:B------:R-:W-:Y:S01]  /*1a00*/  @P2 IADD3 R26, PT, PT, R22, RZ, RZ ;  /* 0x000000ff161a2210 */ /* 0x000fe20007ffe0ff */
[----:B------:R-:W-:Y:S01]  /*1a10*/  @P3 IMAD.MOV R23, RZ, RZ, R21 ;  /* 0x000000ffff173224 */ /* 0x000fe200078e0215 */
[----:B------:R-:W-:Y:S01]  /*1a20*/  ISETP.NE.AND P3, PT, R24, 0x4f, PT ;  /* 0x0000004f1800780c */ /* 0x000fe20003f65270 */
[----:B------:R-:W5:Y:S02]  /*1a30*/  LDL.U8 R21, [R18+0x13] ;  /* 0x0000130012157983 */ /* 0x000f640000100000 */
[C---:B------:R-:W-:Y:S01]  /*1a40*/  VIADD R24, R26.reuse, 0x1 ;  /* 0x000000011a187836 */ /* 0x040fe20000000000 */
[----:B------:R-:W-:-:S02]  /*1a50*/  @P0 IADD3 R24, PT, PT, R26, RZ, RZ ;  /* 0x000000ff1a180210 */ /* 0x000fc40007ffe0ff */
[C---:B------:R-:W-:Y:S01]  /*1a60*/  ISETP.NE.AND P0, PT, R0.reuse, 0x4f, PT ;  /* 0x0000004f0000780c */ /* 0x040fe20003f05270 */
[----:B------:R-:W-:Y:S01]  /*1a70*/  VIADD R22, R23, 0x1 ;  /* 0x0000000117167836 */ /* 0x000fe20000000000 */
[----:B------:R-:W-:Y:S01]  /*1a80*/  ISETP.NE.AND P2, PT, R0, 0x58, PT ;  /* 0x000000580000780c */ /* 0x000fe20003f45270 */
[----:B------:R-:W-:Y:S01]  /*1a90*/  @P1 IMAD.MOV R22, RZ, RZ, R23 ;  /* 0x000000ffff161224 */ /* 0x000fe200078e0217 */
[----:B------:R-:W5:Y:S01]  /*1aa0*/  LDL.U8 R0, [R18+0x14] ;  /* 0x0000140012007983 */ /* 0x000f620000100000 */
[----:B------:R-:W-:Y:S02]  /*1ab0*/  ISETP.NE.AND P1, PT, R10, 0x58, PT ;  /* 0x000000580a00780c */ /* 0x000fe40003f25270 */
[----:B------:R-:W-:Y:S02]  /*1ac0*/  VIADD R23, R22, 0x1 ;  /* 0x0000000116177836 */ /* 0x000fe40000000000 */
[----:B------:R-:W-:Y:S02]  /*1ad0*/  @P3 IMAD.MOV R23, RZ, RZ, R22 ;  /* 0x000000ffff173224 */ /* 0x000fe400078e0216 */
[----:B------:R-:W-:-:S02]  /*1ae0*/  VIADD R26, R24, 0x1 ;  /* 0x00000001181a7836 */ /* 0x000fc40000000000 */
[----:B------:R-:W-:Y:S02]  /*1af0*/  VIADD R22, R23, 0x1 ;  /* 0x0000000117167836 */ /* 0x000fe40000000000 */
[----:B------:R-:W-:Y:S01]  /*1b00*/  @P0 IMAD.MOV R22, RZ, RZ, R23 ;  /* 0x000000ffff160224 */ /* 0x000fe200078e0217 */
[----:B------:R-:W-:Y:S01]  /*1b10*/  @P2 IADD3 R26, PT, PT, R24, RZ, RZ ;  /* 0x000000ff181a2210 */ /* 0x000fe20007ffe0ff */
[----:B------:R-:W5:Y:S01]  /*1b20*/  LDL.U8 R23, [R18+0x15] ;  /* 0x0000150012177983 */ /* 0x000f620000100000 */
[----:B------:R-:W-:-:S03]  /*1b30*/  ISETP.NE.AND P0, PT, R10, 0x4f, PT ;  /* 0x0000004f0a00780c */ /* 0x000fc60003f05270 */
[C---:B------:R-:W-:Y:S01]  /*1b40*/  VIADD R10, R26.reuse, 0x1 ;  /* 0x000000011a0a7836 */ /* 0x040fe20000000000 */
[----:B------:R-:W-:Y:S01]  /*1b50*/  @P1 IADD3 R10, PT, PT, R26, RZ, RZ ;  /* 0x000000ff1a0a1210 */ /* 0x000fe20007ffe0ff */
[----:B------:R1:W5:Y:S01]  /*1b60*/  LDL.U8 R24, [R18+0x16] ;  /* 0x0000160012187983 */ /* 0x0003620000100000 */
[----:B------:R-:W-:-:S06]  /*1b70*/  IMAD.MOV.U32 R26, RZ, RZ, R18 ;  /* 0x000000ffff1a7224 */ /* 0x000fcc00078e0012 */
[----:B------:R-:W5:Y:S01]  /*1b80*/  LDL.U8 R26, [R26+0x17] ;  /* 0x000017001a1a7983 */ /* 0x000f620000100000 */
[----:B------:R-:W-:-:S04]  /*1b90*/  UIADD3 UR4, UPT, UPT, UR4, 0x18, URZ ;  /* 0x0000001804047890 */ /* 0x000fc8000fffe0ff */
[----:B------:R-:W-:Y:S01]  /*1ba0*/  UISETP.NE.AND UP0, UPT, UR4, 0x168, UPT ;  /* 0x000001680400788c */ /* 0x000fe2000bf05270 */
[----:B-1----:R-:W-:Y:S01]  /*1bb0*/  VIADD R18, R18, 0x18 ;  /* 0x0000001812127836 */ /* 0x002fe20000000000 */
[C---:B--2---:R-:W-:Y:S02]  /*1bc0*/  ISETP.NE.AND P1, PT, R25.reuse, 0x58, PT ;  /* 0x000000581900780c */ /* 0x044fe40003f25270 */
[----:B------:R-:W-:Y:S01]  /*1bd0*/  ISETP.NE.AND P2, PT, R25, 0x4f, PT ;  /* 0x0000004f1900780c */ /* 0x000fe20003f45270 */
[----:B------:R-:W-:Y:S02]  /*1be0*/  VIADD R25, R22, 0x1 ;  /* 0x0000000116197836 */ /* 0x000fe40000000000 */
[----:B------:R-:W-:Y:S01]  /*1bf0*/  @P0 IMAD.MOV R25, RZ, RZ, R22 ;  /* 0x000000ffff190224 */ /* 0x000fe200078e0216 */
[----:B------:R-:W-:Y:S02]  /*1c00*/  IADD3 R22, PT, PT, R10, 0x1, RZ ;  /* 0x000000010a167810 */ /* 0x000fe40007ffe0ff */
[----:B---3--:R-:W-:-:S05]  /*1c10*/  ISETP.NE.AND P0, PT, R16, 0x58, PT ;  /* 0x000000581000780c */ /* 0x008fca0003f05270 */
[----:B------:R-:W-:Y:S01]  /*1c20*/  @P1 IMAD.MOV R22, RZ, RZ, R10 ;  /* 0x000000ffff161224 */ /* 0x000fe200078e020a */
[----:B------:R-:W-:Y:S01]  /*1c30*/  ISETP.NE.AND P1, PT, R16, 0x4f, PT ;  /* 0x0000004f1000780c */ /* 0x000fe20003f25270 */
[----:B------:R-:W-:Y:S02]  /*1c40*/  VIADD R10, R25, 0x1 ;  /* 0x00000001190a7836 */ /* 0x000fe40000000000 */
[----:B------:R-:W-:Y:S01]  /*1c50*/  @P2 IMAD.MOV R10, RZ, RZ, R25 ;  /* 0x000000ffff0a2224 */ /* 0x000fe200078e0219 */
[----:B------:R-:W-:Y:S02]  /*1c60*/  IADD3 R16, PT, PT, R22, 0x1, RZ ;  /* 0x0000000116107810 */ /* 0x000fe40007ffe0ff */
[C---:B----4-:R-:W-:Y:S02]  /*1c70*/  ISETP.NE.AND P2, PT, R17.reuse, 0x58, PT ;  /* 0x000000581100780c */ /* 0x050fe40003f45270 */
[----:B------:R-:W-:Y:S01]  /*1c80*/  ISETP.NE.AND P3, PT, R17, 0x4f, PT ;  /* 0x0000004f1100780c */ /* 0x000fe20003f65270 */
[----:B------:R-:W-:-:S04]  /*1c90*/  VIADD R17, R10, 0x1 ;  /* 0x000000010a117836 */ /* 0x000fc80000000000 */
[----:B------:R-:W-:Y:S01]  /*1ca0*/  @P1 IADD3 R17, PT, PT, R10, RZ, RZ ;  /* 0x000000ff0a111210 */ /* 0x000fe20007ffe0ff */
[----:B------:R-:W-:Y:S01]  /*1cb0*/  @P0 IMAD.MOV R16, RZ, RZ, R22 ;  /* 0x000000ffff100224 */ /* 0x000fe200078e0216 */
[C---:B-----5:R-:W-:Y:S02]  /*1cc0*/  ISETP.NE.AND P0, PT, R20.reuse, 0x58, PT ;  /* 0x000000581400780c */ /* 0x060fe40003f05270 */
[----:B------:R-:W-:Y:S01]  /*1cd0*/  ISETP.NE.AND P1, PT, R20, 0x4f, PT ;  /* 0x0000004f1400780c */ /* 0x000fe20003f25270 */
[C---:B------:R-:W-:Y:S02]  /*1ce0*/  VIADD R10, R16.reuse, 0x1 ;  /* 0x00000001100a7836 */ /* 0x040fe40000000000 */
[----:B------:R-:W-:Y:S01]  /*1cf0*/  VIADD R20, R17, 0x1 ;  /* 0x0000000111147836 */ /* 0x000fe20000000000 */
[----:B------:R-:W-:Y:S01]  /*1d00*/  @P2 IADD3 R10, PT, PT, R16, RZ, RZ ;  /* 0x000000ff100a2210 */ /* 0x000fe20007ffe0ff */
[----:B------:R-:W-:Y:S01]  /*1d10*/  @P3 IMAD.MOV R20, RZ, RZ, R17 ;  /* 0x000000ffff143224 */ /* 0x000fe200078e0211 */
[----:B------:R-:W-:-:S02]  /*1d20*/  ISETP.NE.AND P2, PT, R21, 0x58, PT ;  /* 0x000000581500780c */ /* 0x000fc40003f45270 */
[----:B------:R-:W-:Y:S01]  /*1d30*/  ISETP.NE.AND P3, PT, R21, 0x4f, PT ;  /* 0x0000004f1500780c */ /* 0x000fe20003f65270 */
[----:B------:R-:W-:Y:S01]  /*1d40*/  VIADD R16, R10, 0x1 ;  /* 0x000000010a107836 */ /* 0x000fe20000000000 */
[----:B------:R-:W-:Y:S01]  /*1d50*/  IADD3 R17, PT, PT, R20, 0x1, RZ ;  /* 0x0000000114117810 */ /* 0x000fe20007ffe0ff */
[----:B------:R-:W-:Y:S01]  /*1d60*/  @P0 IMAD.MOV R16, RZ, RZ, R10 ;  /* 0x000000ffff100224 */ /* 0x000fe200078e020a */
[C---:B------:R-:W-:Y:S01]  /*1d70*/  ISETP.NE.AND P0, PT, R0.reuse, 0x58, PT ;  /* 0x000000580000780c */ /* 0x040fe20003f05270 */
[----:B------:R-:W-:Y:S01]  /*1d80*/  @P1 IMAD.MOV R17, RZ, RZ, R20 ;  /* 0x000000ffff111224 */ /* 0x000fe200078e0214 */
[----:B------:R-:W-:Y:S02]  /*1d90*/  ISETP.NE.AND P1, PT, R0, 0x4f, PT ;  /* 0x0000004f0000780c */ /* 0x000fe40003f25270 */
[----:B------:R-:W-:Y:S01]  /*1da0*/  IADD3 R20, PT, PT, R16, 0x1, RZ ;  /* 0x0000000110147810 */ /* 0x000fe20007ffe0ff */
[----:B------:R-:W-:Y:S02]  /*1db0*/  VIADD R21, R17, 0x1 ;  /* 0x0000000111157836 */ /* 0x000fe40000000000 */
[----:B------:R-:W-:-:S02]  /*1dc0*/  @P2 IMAD.MOV R20, RZ, RZ, R16 ;  /* 0x000000ffff142224 */ /* 0x000fc400078e0210 */
[----:B------:R-:W-:Y:S02]  /*1dd0*/  @P3 IADD3 R21, PT, PT, R17, RZ, RZ ;  /* 0x000000ff11153210 */ /* 0x000fe40007ffe0ff */
[C---:B------:R-:W-:Y:S02]  /*1de0*/  ISETP.NE.AND P2, PT, R23.reuse, 0x58, PT ;  /* 0x000000581700780c */ /* 0x040fe40003f45270 */
[----:B------:R-:W-:Y:S01]  /*1df0*/  ISETP.NE.AND P3, PT, R23, 0x4f, PT ;  /* 0x0000004f1700780c */ /* 0x000fe20003f65270 */
[C---:B------:R-:W-:Y:S01]  /*1e00*/  VIADD R0, R20.reuse, 0x1 ;  /* 0x0000000114007836 */ /* 0x040fe20000000000 */
[----:B------:R-:W-:Y:S01]  /*1e10*/  @P0 IADD3 R0, PT, PT, R20, RZ, RZ ;  /* 0x000000ff14000210 */ /* 0x000fe20007ffe0ff */
[----:B------:R-:W-:Y:S02]  /*1e20*/  VIADD R10, R21, 0x1 ;  /* 0x00000001150a7836 */ /* 0x000fe40000000000 */
        /* <DEDUP_REMOVED lines=10> */
[C---:B------:R-:W-:Y:S02]  /*1ed0*/  VIADD R10, R17.reuse, 0x1 ;  /* 0x00000001110a7836 */ /* 0x040fe40000000000 */
[----:B------:R-:W-:-:S02]  /*1ee0*/  @P1 IADD3 R10, PT, PT, R17, RZ, RZ ;  /* 0x000000ff110a1210 */ /* 0x000fc40007ffe0ff */
[----:B------:R-:W-:-:S03]  /*1ef0*/  @P0 IMAD.MOV R0, RZ, RZ, R16 ;  /* 0x000000ffff000224 */ /* 0x000fc600078e0210 */
[----:B------:R-:W-:Y:S02]  /*1f00*/  VIADD R17, R10, 0x1 ;  /* 0x000000010a117836 */ /* 0x000fe40000000000 */
[C---:B------:R-:W-:Y:S01]  /*1f10*/  VIADD R20, R0.reuse, 0x1 ;  /* 0x0000000100147836 */ /* 0x040fe20000000000 */
[----:B------:R-:W-:Y:S01]  /*1f20*/  @P2 IADD3 R20, PT, PT, R0, RZ, RZ ;  /* 0x000000ff00142210 */ /* 0x000fe20007ffe0ff */
[----:B------:R-:W-:Y:S01]  /*1f30*/  @P3 IMAD.MOV R17, RZ, RZ, R10 ;  /* 0x000000ffff113224 */ /* 0x000fe200078e020a */
[----:B------:R-:W-:Y:S06]  /*1f40*/  BRA.U UP0, `(.L_x_6) ;  /* 0xfffffff5004c7547 */ /* 0x000fec000b83ffff */
[----:B------:R-:W1:Y:S01]  /*1f50*/  LDC.64 R22, c[0x0][0x390] ;  /* 0x0000e400ff167b82 */ /* 0x000e620000000a00 */
[----:B------:R-:W-:Y:S01]  /*1f60*/  IADD3 R21, PT, PT, R20, -R17, RZ ;  /* 0x8000001114157210 */ /* 0x000fe20007ffe0ff */
[----:B-1----:R-:W-:-:S04]  /*1f70*/  IMAD.WIDE R16, R3, 0x4, R22 ;  /* 0x0000000403107825 */ /* 0x002fc800078e0216 */
[----:B------:R-:W-:Y:S01]  /*1f80*/  IMAD.MOV.U32 R3, RZ, RZ, R11 ;  /* 0x000000ffff037224 */ /* 0x000fe200078e000b */
[----:B------:R-:W-:Y:S04]  /*1f90*/  STG.E desc[UR6][R16.64], R21 ;  /* 0x0000001510007986 */ /* 0x000fe8000c101906 */
[----:B------:R-:W-:Y:S04]  /*1fa0*/  STG.E.64 desc[UR6][R4.64], R8 ;  /* 0x0000000804007986 */ /* 0x000fe8000c101b06 */
[----:B------:R-:W-:Y:S04]  /*1fb0*/  STG.E.64 desc[UR6][R4.64+0x8], R14 ;  /* 0x0000080e04007986 */ /* 0x000fe8000c101b06 */
[----:B------:R-:W-:Y:S04]  /*1fc0*/  STG.E.64 desc[UR6][R4.64+0x10], R2 ;  /* 0x0000100204007986 */ /* 0x000fe8000c101b06 */
[----:B------:R-:W-:Y:S04]  /*1fd0*/  STG.E.64 desc[UR6][R4.64+0x18], R12 ;  /* 0x0000180c04007986 */ /* 0x000fe8000c101b06 */
[----:B------:R-:W-:Y:S04]  /*1fe0*/  STG.E.64 desc[UR6][R4.64+0x28], R6 ;  /* 0x0000280604007986 */ /* 0x000fe8000c101b06 */
[----:B------:R-:W-:Y:S01]  /*1ff0*/  STG.E desc[UR6][R4.64+0x20], R19 ;  /* 0x0000201304007986 */ /* 0x000fe2000c101906 */
[----:B------:R-:W-:Y:S05]  /*2000*/  EXIT ;  /* 0x000000000000794d */ /* 0x000fea0003800000 */
.L_x_7:
[----:B------:R-:W-:-:S00]  /*2010*/  BRA `(.L_x_7) ;  /* 0xfffffffc00fc7947 */ /* 0x000fc0000383ffff */
[----:B------:R-:W-:-:S00]  /*2020*/  NOP ;  /* 0x0000000000007918 */ /* 0x000fc00000000000 */
        /* <DEDUP_REMOVED lines=13> */
.L_x_8:


//--------------------- .nv.global.init           --------------------------
	.section	.nv.global.init,"aw",@progbits
	.align	4
.nv.global.init:
	.type		mrg32k3aM1SubSeq,@object
	.size		mrg32k3aM1SubSeq,(mrg32k3aM2SubSeq - mrg32k3aM1SubSeq)
mrg32k3aM1SubSeq:
        /*0000*/ 	.byte	0x0b, 0xcc, 0xee, 0x04, 0x73, 0x29, 0x8b, 0x6f, 0xf6, 0x53, 0x03, 0xf6, 0x23, 0xf6, 0xea, 0xda
        /* <DEDUP_REMOVED lines=125> */
	.type		mrg32k3aM2SubSeq,@object
	.size		mrg32k3aM2SubSeq,(mrg32k3aM1 - mrg32k3aM2SubSeq)
mrg32k3aM2SubSeq:
        /* <DEDUP_REMOVED lines=126> */
	.type		mrg32k3aM1,@object
	.size		mrg32k3aM1,(mrg32k3aM1Seq - mrg32k3aM1)
mrg32k3aM1:
        /* <DEDUP_REMOVED lines=144> */
	.type		mrg32k3aM1Seq,@object
	.size		mrg32k3aM1Seq,(mrg32k3aM2 - mrg32k3aM1Seq)
mrg32k3aM1Seq:
        /* <DEDUP_REMOVED lines=144> */
	.type		mrg32k3aM2,@object
	.size		mrg32k3aM2,(mrg32k3aM2Seq - mrg32k3aM2)
mrg32k3aM2:
        /* <DEDUP_REMOVED lines=144> */
	.type		mrg32k3aM2Seq,@object
	.size		mrg32k3aM2Seq,(precalc_xorwow_matrix - mrg32k3aM2Seq)
mrg32k3aM2Seq:
        /* <DEDUP_REMOVED lines=144> */
	.type		precalc_xorwow_matrix,@object
	.size		precalc_xorwow_matrix,(precalc_xorwow_offset_matrix - precalc_xorwow_matrix)
precalc_xorwow_matrix:
        /* <DEDUP_REMOVED lines=6400> */
	.type		precalc_xorwow_offset_matrix,@object
	.size		precalc_xorwow_offset_matrix,(.L_1 - precalc_xorwow_offset_matrix)
precalc_xorwow_offset_matrix:
        /* <DEDUP_REMOVED lines=6400> */
.L_1:


//--------------------- .nv.shared.reserved.0     --------------------------
	.section	.nv.shared.reserved.0,"aw",@nobits
	.weak		__nv_reservedSMEM_offset_0_alias
	.size		__nv_reservedSMEM_offset_0_alias, 0, 64
	.other		__nv_reservedSMEM_offset_0_alias,@"STO_CUDA_RESERVED_SHARED STV_DEFAULT"
__nv_reservedSMEM_offset_0_alias:
	.zero		0
	.zero		64


//--------------------- .nv.constant0._Z21random_playout_kernelPhiPiP17curandStateXORWOWh --------------------------
	.section	.nv.constant0._Z21random_playout_kernelPhiPiP17curandStateXORWOWh,"a",@progbits
	.sectionflags	@""
	.align	4
.nv.constant0._Z21random_playout_kernelPhiPiP17curandStateXORWOWh:
	.zero		929


//--------------------- SYMBOLS --------------------------

	.type		.nv.reservedSmem.offset0,@object
	.size		.nv.reservedSmem.offset0,0x4
